def attn_fwd(
    Q,
    K,
    V,
    Out,
    Lse,
    sm_scale,
    stride_qz,
    stride_qh,
    stride_qm,
    stride_qk,
    stride_kz,
    stride_kh,
    stride_kn,
    stride_kk,
    stride_vz,
    stride_vh,
    stride_vn,
    stride_vk,
    stride_oz,
    stride_oh,
    stride_om,
    stride_ok,
    seqlen_q,
    seqlen_k,
    BLOCK_M: tl.constexpr,
    BLOCK_N: tl.constexpr,
    HEAD_DIM: tl.constexpr,
    CAUSAL: tl.constexpr,
):
    start_m = tl.program_id(0)
    off_hz = tl.program_id(1)
    q_off = off_hz * stride_qh
    k_off = off_hz * stride_kh
    v_off = off_hz * stride_vh
    offs_m = start_m * BLOCK_M + tl.arange(0, BLOCK_M)
    offs_d = tl.arange(0, HEAD_DIM)
    offs_n = tl.arange(0, BLOCK_N)
    q_ptrs = Q + q_off + offs_m[:, None] * stride_qm + offs_d[None, :] * stride_qk
    k_ptrs = K + k_off + offs_d[:, None] * stride_kk + offs_n[None, :] * stride_kn
    v_ptrs = V + v_off + offs_n[:, None] * stride_vn + offs_d[None, :] * stride_vk
    m_i = tl.full([BLOCK_M], float("-inf"), dtype=tl.float32)
    l_i = tl.zeros([BLOCK_M], dtype=tl.float32) + 1.0
    acc = tl.zeros([BLOCK_M, HEAD_DIM], dtype=tl.float32)
    q = tl.load(q_ptrs)
    acc, l_i, m_i = _attn_fwd_inner(
        acc,
        l_i,
        m_i,
        q,
        k_ptrs,
        v_ptrs,
        sm_scale,
        stride_kn,
        stride_vn,
        start_m,
        seqlen_k,
        BLOCK_M,
        BLOCK_N,
        HEAD_DIM,
        CAUSAL,
    )
    acc = acc / l_i[:, None]
    lse = m_i + tl.math.log2(l_i) / 1.4426950408889634
    o_ptrs = (
        Out
        + off_hz * stride_oh
        + offs_m[:, None] * stride_om
        + offs_d[None, :] * stride_ok
    )
    tl.store(o_ptrs, acc.to(Out.dtype.element_ty))
    tl.store(Lse + off_hz * seqlen_q + offs_m, lse)

# config = {"BLOCK_M": 128, "BLOCK_N": 16, "HEAD_DIM": 64, "arch": "sm_80", "causal": true, "dtype": "bf16", "num_stages": 2, "num_warps": 4}
# arch = sm_80


// ===== COMPILED SASS (sm_80) =====

	.target	sm_80

	.elftype	@"ET_EXEC"


//--------------------- .note.nv.tkinfo           --------------------------
	.section	.note.nv.tkinfo,"",@"SHT_NOTE"
	.sectionflags	@"SHF_NOTE_NV_TKINFO"
	.tkinfo
        /*0018*/ 	.word	0x00000002
        /*0030*/ 	.string	""
        /*0030*/ 	.string	"ptxas"
        /*0030*/ 	.string	"Cuda compilation tools, release 13.0, V13.0.88"
        /*0030*/ 	.string	"Build cuda_13.0.r13.0/compiler.36424714_0"
        /*0030*/ 	.string	"-v  -suppress-debug-info  -lineinfo  -arch sm_80 "



//--------------------- .note.nv.cuinfo           --------------------------
	.section	.note.nv.cuinfo,"",@"SHT_NOTE"
	.sectionflags	@"SHF_NOTE_NV_CUINFO"
        /*0018*/ 	.short	0x0002
        /*001a*/ 	.short	0x0050
        /*001c*/ 	.short	0x0082
	.zero		2


//--------------------- .nv.info                  --------------------------
	.section	.nv.info,"",@"SHT_CUDA_INFO"
	.align	4


	//----- nvinfo : EIATTR_REGCOUNT
	.align		4
        /*0000*/ 	.byte	0x04, 0x2f
        /*0002*/ 	.short	(.L_2 - .L_1)
	.align		4
.L_1:
        /*0004*/ 	.word	index@(attn_fwd)
        /*0008*/ 	.word	0x000000a8


	//----- nvinfo : EIATTR_FRAME_SIZE
	.align		4
.L_2:
        /*000c*/ 	.byte	0x04, 0x11
        /*000e*/ 	.short	(.L_4 - .L_3)
	.align		4
.L_3:
        /*0010*/ 	.word	index@(attn_fwd)
        /*0014*/ 	.word	0x00000000


	//----- nvinfo : EIATTR_MIN_STACK_SIZE
	.align		4
.L_4:
        /*0018*/ 	.byte	0x04, 0x12
        /*001a*/ 	.short	(.L_6 - .L_5)
	.align		4
.L_5:
        /*001c*/ 	.word	index@(attn_fwd)
        /*0020*/ 	.word	0x00000000
.L_6:


//--------------------- .nv.info.attn_fwd         --------------------------
	.section	.nv.info.attn_fwd,"",@"SHT_CUDA_INFO"
	.sectionflags	@""
	.align	4


	//----- nvinfo : EIATTR_CUDA_API_VERSION
	.align		4
        /*0000*/ 	.byte	0x04, 0x37
        /*0002*/ 	.short	(.L_8 - .L_7)
.L_7:
        /*0004*/ 	.word	0x00000082


	//----- nvinfo : EIATTR_SW2861232_WAR
	.align		4
.L_8:
        /*0008*/ 	.byte	0x01, 0x35
	.zero		2


	//----- nvinfo : EIATTR_PARAM_CBANK
	.align		4
        /*000c*/ 	.byte	0x04, 0x0a
        /*000e*/ 	.short	(.L_10 - .L_9)
	.align		4
.L_9:
        /*0010*/ 	.word	index@(.nv.constant0.attn_fwd)
        /*0014*/ 	.short	0x0160
        /*0016*/ 	.short	0x0088


	//----- nvinfo : EIATTR_CBANK_PARAM_SIZE
	.align		4
.L_10:
        /*0018*/ 	.byte	0x03, 0x19
        /*001a*/ 	.short	0x0088


	//----- nvinfo : EIATTR_KPARAM_INFO
	.align		4
        /*001c*/ 	.byte	0x04, 0x17
        /*001e*/ 	.short	(.L_12 - .L_11)
.L_11:
        /*0020*/ 	.word	0x00000000
        /*0024*/ 	.short	0x0019
        /*0026*/ 	.short	0x0080
        /*0028*/ 	.byte	0x00, 0xf4, 0x21, 0x00


	//----- nvinfo : EIATTR_KPARAM_INFO
	.align		4
.L_12:
        /*002c*/ 	.byte	0x04, 0x17
        /*002e*/ 	.short	(.L_14 - .L_13)
.L_13:
        /*0030*/ 	.word	0x00000000
        /*0034*/ 	.short	0x0018
        /*0036*/ 	.short	0x0078
        /*0038*/ 	.byte	0x00, 0xf4, 0x21, 0x00


	//----- nvinfo : EIATTR_KPARAM_INFO
	.align		4
.L_14:
        /*003c*/ 	.byte	0x04, 0x17
        /*003e*/ 	.short	(.L_16 - .L_15)
.L_15:
        /*0040*/ 	.word	0x00000000
        /*0044*/ 	.short	0x0017
        /*0046*/ 	.short	0x0070
        /*0048*/ 	.byte	0x00, 0xf0, 0x11, 0x00


	//----- nvinfo : EIATTR_KPARAM_INFO
	.align		4
.L_16:
        /*004c*/ 	.byte	0x04, 0x17
        /*004e*/ 	.short	(.L_18 - .L_17)
.L_17:
        /*0050*/ 	.word	0x00000000
        /*0054*/ 	.short	0x0016
        /*0056*/ 	.short	0x006c
        /*0058*/ 	.byte	0x00, 0xf0, 0x11, 0x00


	//----- nvinfo : EIATTR_KPARAM_INFO
	.align		4
.L_18:
        /*005c*/ 	.byte	0x04, 0x17
        /*005e*/ 	.short	(.L_20 - .L_19)
.L_19:
        /*0060*/ 	.word	0x00000000
        /*0064*/ 	.short	0x0015
        /*0066*/ 	.short	0x0068
        /*0068*/ 	.byte	0x00, 0xf0, 0x11, 0x00


	//----- nvinfo : EIATTR_KPARAM_INFO
	.align		4
.L_20:
        /*006c*/ 	.byte	0x04, 0x17
        /*006e*/ 	.short	(.L_22 - .L_21)
.L_21:
        /*0070*/ 	.word	0x00000000
        /*0074*/ 	.short	0x0014
        /*0076*/ 	.short	0x0064
        /*0078*/ 	.byte	0x00, 0xf0, 0x11, 0x00


	//----- nvinfo : EIATTR_KPARAM_INFO
	.align		4
.L_22:
        /*007c*/ 	.byte	0x04, 0x17
        /*007e*/ 	.short	(.L_24 - .L_23)
.L_23:
        /*0080*/ 	.word	0x00000000
        /*0084*/ 	.short	0x0013
        /*0086*/ 	.short	0x0060
        /*0088*/ 	.byte	0x00, 0xf0, 0x11, 0x00


	//----- nvinfo : EIATTR_KPARAM_INFO
	.align		4
.L_24:
        /*008c*/ 	.byte	0x04, 0x17
        /*008e*/ 	.short	(.L_26 - .L_25)
.L_25:
        /*0090*/ 	.word	0x00000000
        /*0094*/ 	.short	0x0012
        /*0096*/ 	.short	0x005c
        /*0098*/ 	.byte	0x00, 0xf0, 0x11, 0x00


	//----- nvinfo : EIATTR_KPARAM_INFO
	.align		4
.L_26:
        /*009c*/ 	.byte	0x04, 0x17
        /*009e*/ 	.short	(.L_28 - .L_27)
.L_27:
        /*00a0*/ 	.word	0x00000000
        /*00a4*/ 	.short	0x0011
        /*00a6*/ 	.short	0x0058
        /*00a8*/ 	.byte	0x00, 0xf0, 0x11, 0x00


	//----- nvinfo : EIATTR_KPARAM_INFO
	.align		4
.L_28:
        /*00ac*/ 	.byte	0x04, 0x17
        /*00ae*/ 	.short	(.L_30 - .L_29)
.L_29:
        /*00b0*/ 	.word	0x00000000
        /*00b4*/ 	.short	0x0010
        /*00b6*/ 	.short	0x0054
        /*00b8*/ 	.byte	0x00, 0xf0, 0x11, 0x00


	//----- nvinfo : EIATTR_KPARAM_INFO
	.align		4
.L_30:
        /*00bc*/ 	.byte	0x04, 0x17
        /*00be*/ 	.short	(.L_32 - .L_31)
.L_31:
        /*00c0*/ 	.word	0x00000000
        /*00c4*/ 	.short	0x000f
        /*00c6*/ 	.short	0x0050
        /*00c8*/ 	.byte	0x00, 0xf0, 0x11, 0x00


	//----- nvinfo : EIATTR_KPARAM_INFO
	.align		4
.L_32:
        /*00cc*/ 	.byte	0x04, 0x17
        /*00ce*/ 	.short	(.L_34 - .L_33)
.L_33:
        /*00d0*/ 	.word	0x00000000
        /*00d4*/ 	.short	0x000e
        /*00d6*/ 	.short	0x004c
        /*00d8*/ 	.byte	0x00, 0xf0, 0x11, 0x00


	//----- nvinfo : EIATTR_KPARAM_INFO
	.align		4
.L_34:
        /*00dc*/ 	.byte	0x04, 0x17
        /*00de*/ 	.short	(.L_36 - .L_35)
.L_35:
        /*00e0*/ 	.word	0x00000000
        /*00e4*/ 	.short	0x000d
        /*00e6*/ 	.short	0x0048
        /*00e8*/ 	.byte	0x00, 0xf0, 0x11, 0x00


	//----- nvinfo : EIATTR_KPARAM_INFO
	.align		4
.L_36:
        /*00ec*/ 	.byte	0x04, 0x17
        /*00ee*/ 	.short	(.L_38 - .L_37)
.L_37:
        /*00f0*/ 	.word	0x00000000
        /*00f4*/ 	.short	0x000c
        /*00f6*/ 	.short	0x0044
        /*00f8*/ 	.byte	0x00, 0xf0, 0x11, 0x00


	//----- nvinfo : EIATTR_KPARAM_INFO
	.align		4
.L_38:
        /*00fc*/ 	.byte	0x04, 0x17
        /*00fe*/ 	.short	(.L_40 - .L_39)
.L_39:
        /*0100*/ 	.word	0x00000000
        /*0104*/ 	.short	0x000b
        /*0106*/ 	.short	0x0040
        /*0108*/ 	.byte	0x00, 0xf0, 0x11, 0x00


	//----- nvinfo : EIATTR_KPARAM_INFO
	.align		4
.L_40:
        /*010c*/ 	.byte	0x04, 0x17
        /*010e*/ 	.short	(.L_42 - .L_41)
.L_41:
        /*0110*/ 	.word	0x00000000
        /*0114*/ 	.short	0x000a
        /*0116*/ 	.short	0x003c
        /*0118*/ 	.byte	0x00, 0xf0, 0x11, 0x00


	//----- nvinfo : EIATTR_KPARAM_INFO
	.align		4
.L_42:
        /*011c*/ 	.byte	0x04, 0x17
        /*011e*/ 	.short	(.L_44 - .L_43)
.L_43:
        /*0120*/ 	.word	0x00000000
        /*0124*/ 	.short	0x0009
        /*0126*/ 	.short	0x0038
        /*0128*/ 	.byte	0x00, 0xf0, 0x11, 0x00


	//----- nvinfo : EIATTR_KPARAM_INFO
	.align		4
.L_44:
        /*012c*/ 	.byte	0x04, 0x17
        /*012e*/ 	.short	(.L_46 - .L_45)
.L_45:
        /*0130*/ 	.word	0x00000000
        /*0134*/ 	.short	0x0008
        /*0136*/ 	.short	0x0034
        /*0138*/ 	.byte	0x00, 0xf0, 0x11, 0x00


	//----- nvinfo : EIATTR_KPARAM_INFO
	.align		4
.L_46:
        /*013c*/ 	.byte	0x04, 0x17
        /*013e*/ 	.short	(.L_48 - .L_47)
.L_47:
        /*0140*/ 	.word	0x00000000
        /*0144*/ 	.short	0x0007
        /*0146*/ 	.short	0x0030
        /*0148*/ 	.byte	0x00, 0xf0, 0x11, 0x00


	//----- nvinfo : EIATTR_KPARAM_INFO
	.align		4
.L_48:
        /*014c*/ 	.byte	0x04, 0x17
        /*014e*/ 	.short	(.L_50 - .L_49)
.L_49:
        /*0150*/ 	.word	0x00000000
        /*0154*/ 	.short	0x0006
        /*0156*/ 	.short	0x002c
        /*0158*/ 	.byte	0x00, 0xf0, 0x11, 0x00


	//----- nvinfo : EIATTR_KPARAM_INFO
	.align		4
.L_50:
        /*015c*/ 	.byte	0x04, 0x17
        /*015e*/ 	.short	(.L_52 - .L_51)
.L_51:
        /*0160*/ 	.word	0x00000000
        /*0164*/ 	.short	0x0005
        /*0166*/ 	.short	0x0028
        /*0168*/ 	.byte	0x00, 0xf0, 0x11, 0x00


	//----- nvinfo : EIATTR_KPARAM_INFO
	.align		4
.L_52:
        /*016c*/ 	.byte	0x04, 0x17
        /*016e*/ 	.short	(.L_54 - .L_53)
.L_53:
        /*0170*/ 	.word	0x00000000
        /*0174*/ 	.short	0x0004
        /*0176*/ 	.short	0x0020
        /*0178*/ 	.byte	0x00, 0xf4, 0x21, 0x00


	//----- nvinfo : EIATTR_KPARAM_INFO
	.align		4
.L_54:
        /*017c*/ 	.byte	0x04, 0x17
        /*017e*/ 	.short	(.L_56 - .L_55)
.L_55:
        /*0180*/ 	.word	0x00000000
        /*0184*/ 	.short	0x0003
        /*0186*/ 	.short	0x0018
        /*0188*/ 	.byte	0x00, 0xf4, 0x21, 0x00


	//----- nvinfo : EIATTR_KPARAM_INFO
	.align		4
.L_56:
        /*018c*/ 	.byte	0x04, 0x17
        /*018e*/ 	.short	(.L_58 - .L_57)
.L_57:
        /*0190*/ 	.word	0x00000000
        /*0194*/ 	.short	0x0002
        /*0196*/ 	.short	0x0010
        /*0198*/ 	.byte	0x00, 0xf4, 0x21, 0x00


	//----- nvinfo : EIATTR_KPARAM_INFO
	.align		4
.L_58:
        /*019c*/ 	.byte	0x04, 0x17
        /*019e*/ 	.short	(.L_60 - .L_59)
.L_59:
        /*01a0*/ 	.word	0x00000000
        /*01a4*/ 	.short	0x0001
        /*01a6*/ 	.short	0x0008
        /*01a8*/ 	.byte	0x00, 0xf4, 0x21, 0x00


	//----- nvinfo : EIATTR_KPARAM_INFO
	.align		4
.L_60:
        /*01ac*/ 	.byte	0x04, 0x17
        /*01ae*/ 	.short	(.L_62 - .L_61)
.L_61:
        /*01b0*/ 	.word	0x00000000
        /*01b4*/ 	.short	0x0000
        /*01b6*/ 	.short	0x0000
        /*01b8*/ 	.byte	0x00, 0xf4, 0x21, 0x00


	//----- nvinfo : EIATTR_MAXREG_COUNT
	.align		4
.L_62:
        /*01bc*/ 	.byte	0x03, 0x1b
        /*01be*/ 	.short	0x00ff


	//----- nvinfo : EIATTR_NUM_BARRIERS
	.align		4
        /*01c0*/ 	.byte	0x02, 0x4c
        /*01c2*/ 	.byte	0x01
	.zero		1


	//----- nvinfo : EIATTR_MERCURY_ISA_VERSION
	.align		4
        /*01c4*/ 	.byte	0x03, 0x5f
        /*01c6*/ 	.short	0x0000


	//----- nvinfo : EIATTR_COOP_GROUP_MASK_REGIDS
	.align		4
        /*01c8*/ 	.byte	0x04, 0x29
        /*01ca*/ 	.short	(.L_64 - .L_63)


	//   ....[0]....
.L_63:
        /*01cc*/ 	.word	0xffffffff


	//   ....[1]....
        /*01d0*/ 	.word	0xffffffff


	//   ....[2]....
        /*01d4*/ 	.word	0xffffffff


	//   ....[3]....
        /*01d8*/ 	.word	0xffffffff


	//   ....[4]....
        /*01dc*/ 	.word	0xffffffff


	//   ....[5]....
        /*01e0*/ 	.word	0xffffffff


	//   ....[6]....
        /*01e4*/ 	.word	0xffffffff


	//   ....[7]....
        /*01e8*/ 	.word	0xffffffff


	//   ....[8]....
        /*01ec*/ 	.word	0xffffffff


	//   ....[9]....
        /*01f0*/ 	.word	0xffffffff


	//   ....[10]....
        /*01f4*/ 	.word	0xffffffff


	//   ....[11]....
        /*01f8*/ 	.word	0xffffffff


	//   ....[12]....
        /*01fc*/ 	.word	0xffffffff


	//   ....[13]....
        /*0200*/ 	.word	0xffffffff


	//   ....[14]....
        /*0204*/ 	.word	0xffffffff


	//   ....[15]....
        /*0208*/ 	.word	0xffffffff


	//----- nvinfo : EIATTR_COOP_GROUP_INSTR_OFFSETS
	.align		4
.L_64:
        /*020c*/ 	.byte	0x04, 0x28
        /*020e*/ 	.short	(.L_66 - .L_65)


	//   ....[0]....
.L_65:
        /*0210*/ 	.word	0x00002950


	//   ....[1]....
        /*0214*/ 	.word	0x00002b60


	//   ....[2]....
        /*0218*/ 	.word	0x00002c10


	//   ....[3]....
        /*021c*/ 	.word	0x00002c40


	//   ....[4]....
        /*0220*/ 	.word	0x00002d30


	//   ....[5]....
        /*0224*/ 	.word	0x00002da0


	//   ....[6]....
        /*0228*/ 	.word	0x00002db0


	//   ....[7]....
        /*022c*/ 	.word	0x00002f00


	//   ....[8]....
        /*0230*/ 	.word	0x00003760


	//   ....[9]....
        /*0234*/ 	.word	0x000037a0


	//   ....[10]....
        /*0238*/ 	.word	0x000037b0


	//   ....[11]....
        /*023c*/ 	.word	0x000037c0


	//   ....[12]....
        /*0240*/ 	.word	0x000038c0


	//   ....[13]....
        /*0244*/ 	.word	0x000038f0


	//   ....[14]....
        /*0248*/ 	.word	0x00003920


	//   ....[15]....
        /*024c*/ 	.word	0x00003940


	//----- nvinfo : EIATTR_EXIT_INSTR_OFFSETS
	.align		4
.L_66:
        /*0250*/ 	.byte	0x04, 0x1c
        /*0252*/ 	.short	(.L_68 - .L_67)


	//   ....[0]....
.L_67:
        /*0254*/ 	.word	0x00006b20


	//----- nvinfo : EIATTR_REQNTID
	.align		4
.L_68:
        /*0258*/ 	.byte	0x04, 0x10
        /*025a*/ 	.short	(.L_70 - .L_69)
.L_69:
        /*025c*/ 	.word	0x00000080
        /*0260*/ 	.word	0x00000001
        /*0264*/ 	.word	0x00000001
.L_70:


//--------------------- .nv.callgraph             --------------------------
	.section	.nv.callgraph,"",@"SHT_CUDA_CALLGRAPH"
	.align	4
	.sectionentsize	8
	.align		4
        /*0000*/ 	.word	0x00000000
	.align		4
        /*0004*/ 	.word	0xffffffff
	.align		4
        /*0008*/ 	.word	0x00000000
	.align		4
        /*000c*/ 	.word	0xfffffffe
	.align		4
        /*0010*/ 	.word	0x00000000
	.align		4
        /*0014*/ 	.word	0xfffffffd
	.align		4
        /*0018*/ 	.word	0x00000000
	.align		4
        /*001c*/ 	.word	0xfffffffc


//--------------------- .nv.rel.action            --------------------------
	.section	.nv.rel.action,"",@"SHT_CUDA_RELOCINFO"
	.align	8
	.sectionentsize	8
        /*0000*/ 	.byte	0x73, 0x00, 0x00, 0x00, 0x00, 0x00, 0x00, 0x00, 0x00, 0x00, 0x00, 0x11, 0x25, 0x00, 0x05, 0x36


//--------------------- .nv.constant4             --------------------------
	.section	.nv.constant4,"a",@progbits
	.align	8
	.align		8
.nv.constant4:
        /*0000*/ 	.dword	_$_str


//--------------------- .nv.constant0.attn_fwd    --------------------------
	.section	.nv.constant0.attn_fwd,"a",@progbits
	.sectionflags	@""
	.align	4
.nv.constant0.attn_fwd:
	.zero		488


//--------------------- .text.attn_fwd            --------------------------
	.section	.text.attn_fwd,"ax",@progbits
	.sectioninfo	@"SHI_REGISTERS=168"
	.align	128
        .global         attn_fwd
        .type           attn_fwd,@function
        .size           attn_fwd,(.L_x_3 - attn_fwd)
        .other          attn_fwd,@"STO_CUDA_ENTRY STV_DEFAULT"
attn_fwd:
.text.attn_fwd:
[----:B------:R-:W-:Y:S02]  /*0000*/  MOV R1, c[0x0][0x28] ;  /* 0x00000a0000017a02 */ /* 0x000fe40000000f00 */
[----:B------:R-:W0:Y:S01]  /*0010*/  S2R R3, SR_CTAID.X ;  /* 0x0000000000037919 */ /* 0x000e220000002500 */
[----:B------:R-:W-:Y:S01]  /*0020*/  MOV R54, c[0x0][0x198] ;  /* 0x0000660000367a02 */ /* 0x000fe20000000f00 */
[----:B------:R-:W-:Y:S02]  /*0030*/  ULDC.64 UR6, c[0x0][0x118] ;  /* 0x0000460000067ab9 */ /* 0x000fe40000000a00 */
[----:B------:R-:W1:Y:S01]  /*0040*/  S2R R0, SR_TID.X ;  /* 0x0000000000007919 */ /* 0x000e620000002100 */
[C---:B------:R-:W-:Y:S01]  /*0050*/  SHF.L.U32 R13, R54.reuse, 0x3, RZ ;  /* 0x00000003360d7819 */ /* 0x040fe200000006ff */
[C---:B------:R-:W-:Y:S01]  /*0060*/  IMAD R23, R54.reuse, 0xa, RZ ;  /* 0x0000000a36177824 */ /* 0x040fe200078e02ff */
[C---:B------:R-:W-:Y:S01]  /*0070*/  SHF.L.U32 R17, R54.reuse, 0x4, RZ ;  /* 0x0000000436117819 */ /* 0x040fe200000006ff */
[----:B------:R-:W2:Y:S01]  /*0080*/  S2R R2, SR_CTAID.Y ;  /* 0x0000000000027919 */ /* 0x000ea20000002600 */
[C---:B------:R-:W-:Y:S01]  /*0090*/  IMAD R25, R54.reuse, 0x14, RZ ;  /* 0x0000001436197824 */ /* 0x040fe200078e02ff */
[C---:B------:R-:W-:Y:S01]  /*00a0*/  SHF.L.U32 R19, R54.reuse, 0x5, RZ ;  /* 0x0000000536137819 */ /* 0x040fe200000006ff */
[C---:B------:R-:W-:Y:S01]  /*00b0*/  IMAD R21, R54.reuse, 0x50, RZ ;  /* 0x0000005036157824 */ /* 0x040fe200078e02ff */
[C---:B------:R-:W-:Y:S01]  /*00c0*/  SHF.L.U32 R51, R54.reuse, 0x1, RZ ;  /* 0x0000000136337819 */ /* 0x040fe200000006ff */
[----:B------:R-:W-:-:S02]  /*00d0*/  IMAD R29, R54, 0x28, RZ ;  /* 0x00000028361d7824 */ /* 0x000fc400078e02ff */
[C---:B------:R-:W-:Y:S02]  /*00e0*/  IMAD R11, R54.reuse, 0x6, RZ ;  /* 0x00000006360b7824 */ /* 0x040fe400078e02ff */
[C---:B------:R-:W-:Y:S02]  /*00f0*/  IMAD R35, R54.reuse, 0x18, RZ ;  /* 0x0000001836237824 */ /* 0x040fe400078e02ff */
[C---:B------:R-:W-:Y:S02]  /*0100*/  IMAD R9, R54.reuse, 0x3, RZ ;  /* 0x0000000336097824 */ /* 0x040fe400078e02ff */
[C---:B------:R-:W-:Y:S02]  /*0110*/  IMAD R33, R54.reuse, 0xc, RZ ;  /* 0x0000000c36217824 */ /* 0x040fe400078e02ff */
[C---:B------:R-:W-:Y:S01]  /*0120*/  IMAD R39, R54.reuse, 0x30, RZ ;  /* 0x0000003036277824 */ /* 0x040fe200078e02ff */
[----:B0-----:R-:W-:Y:S01]  /*0130*/  SHF.L.U32 R3, R3, 0x7, RZ ;  /* 0x0000000703037819 */ /* 0x001fe200000006ff */
[----:B------:R-:W-:-:S02]  /*0140*/  IMAD R41, R54, 0xe, RZ ;  /* 0x0000000e36297824 */ /* 0x000fc400078e02ff */
[C---:B------:R-:W-:Y:S01]  /*0150*/  IMAD R49, R54.reuse, 0x38, RZ ;  /* 0x0000003836317824 */ /* 0x040fe200078e02ff */
[----:B-1----:R-:W-:Y:S01]  /*0160*/  LOP3.LUT R121, R3, 0x7f, R0, 0xf8, !PT ;  /* 0x0000007f03797812 */ /* 0x002fe200078ef800 */
[C---:B------:R-:W-:Y:S02]  /*0170*/  IMAD R10, R54.reuse, 0x70, RZ ;  /* 0x00000070360a7824 */ /* 0x040fe400078e02ff */
[----:B------:R-:W-:Y:S02]  /*0180*/  IMAD R14, R54, 0x7e, RZ ;  /* 0x0000007e360e7824 */ /* 0x000fe400078e02ff */
[----:B--2---:R-:W-:Y:S02]  /*0190*/  IMAD R4, R2, c[0x0][0x190], RZ ;  /* 0x0000640002047a24 */ /* 0x004fe400078e02ff */
[----:B------:R-:W-:Y:S02]  /*01a0*/  IMAD R7, R121, c[0x0][0x194], RZ ;  /* 0x0000650079077a24 */ /* 0x000fe400078e02ff */
[C---:B------:R-:W-:Y:S01]  /*01b0*/  IMAD.HI R6, R4.reuse, 0x2, RZ ;  /* 0x0000000204067827 */ /* 0x040fe200078e02ff */
[----:B------:R-:W-:-:S02]  /*01c0*/  SHF.L.U32 R5, R4, 0x1, RZ ;  /* 0x0000000104057819 */ /* 0x000fc400000006ff */
[C---:B------:R-:W-:Y:S01]  /*01d0*/  SHF.L.U32 R8, R7.reuse, 0x1, RZ ;  /* 0x0000000107087819 */ /* 0x040fe200000006ff */
[----:B------:R-:W-:-:S03]  /*01e0*/  IMAD.HI R7, R7, 0x2, RZ ;  /* 0x0000000207077827 */ /* 0x000fc600078e02ff */
[----:B------:R-:W-:Y:S01]  /*01f0*/  IADD3 R4, P0, P1, R8, c[0x0][0x160], R5 ;  /* 0x0000580008047a10 */ /* 0x000fe2000791e005 */
[C---:B------:R-:W-:Y:S02]  /*0200*/  IMAD R8, R54.reuse, 0x60, RZ ;  /* 0x0000006036087824 */ /* 0x040fe400078e02ff */
[C---:B------:R-:W-:Y:S01]  /*0210*/  IMAD R31, R54.reuse, 0x42, RZ ;  /* 0x00000042361f7824 */ /* 0x040fe200078e02ff */
[----:B------:R-:W-:Y:S01]  /*0220*/  IADD3.X R5, R7, c[0x0][0x164], R6, P0, P1 ;  /* 0x0000590007057a10 */ /* 0x000fe200007e2406 */
[C---:B------:R-:W-:Y:S01]  /*0230*/  IMAD R7, R54.reuse, 0x5, RZ ;  /* 0x0000000536077824 */ /* 0x040fe200078e02ff */
[CC--:B------:R-:W-:Y:S01]  /*0240*/  LEA R12, P2, R54.reuse, R4.reuse, 0x4 ;  /* 0x00000004360c7211 */ /* 0x0c0fe200078420ff */
[C---:B------:R-:W-:Y:S01]  /*0250*/  IMAD R15, R54.reuse, 0x7, RZ ;  /* 0x00000007360f7824 */ /* 0x040fe200078e02ff */
[CC--:B------:R-:W-:Y:S01]  /*0260*/  LEA R16, P3, R54.reuse, R4.reuse, 0x5 ;  /* 0x0000000436107211 */ /* 0x0c0fe200078628ff */
[C---:B------:R-:W-:Y:S01]  /*0270*/  IMAD R43, R54.reuse, 0x1c, RZ ;  /* 0x0000001c362b7824 */ /* 0x040fe200078e02ff */
[CC--:B------:R-:W-:Y:S01]  /*0280*/  LEA R18, P1, R54.reuse, R4.reuse, 0x6 ;  /* 0x0000000436127211 */ /* 0x0c0fe200078230ff */
[C---:B------:R-:W-:Y:S01]  /*0290*/  IMAD R52, R54.reuse, 0x3f, RZ ;  /* 0x0000003f36347824 */ /* 0x040fe200078e02ff */
[-C--:B------:R-:W-:Y:S01]  /*02a0*/  LEA.HI.X.SX32 R13, R13, R5.reuse, 0x1, P2 ;  /* 0x000000050d0d7211 */ /* 0x080fe200010f0eff */
[C---:B------:R-:W-:Y:S01]  /*02b0*/  IMAD.SHL.U32 R53, R54.reuse, 0x4, RZ ;  /* 0x0000000436357824 */ /* 0x040fe200078e00ff */
[-C--:B------:R-:W-:Y:S01]  /*02c0*/  LEA.HI.X.SX32 R17, R17, R5.reuse, 0x1, P3 ;  /* 0x0000000511117211 */ /* 0x080fe200018f0eff */
[C---:B------:R-:W-:Y:S01]  /*02d0*/  IMAD R65, R54.reuse, 0x12, RZ ;  /* 0x0000001236417824 */ /* 0x040fe200078e02ff */
[-C--:B------:R-:W-:Y:S01]  /*02e0*/  IADD3 R20, P2, R23, R4.reuse, RZ ;  /* 0x0000000417147210 */ /* 0x080fe20007f5e0ff */
[C---:B------:R-:W-:Y:S01]  /*02f0*/  IMAD R71, R54.reuse, 0x16, RZ ;  /* 0x0000001636477824 */ /* 0x040fe200078e02ff */
[-C--:B------:R-:W-:Y:S01]  /*0300*/  IADD3 R22, P3, R25, R4.reuse, RZ ;  /* 0x0000000419167210 */ /* 0x080fe20007f7e0ff */
[C---:B------:R-:W-:Y:S01]  /*0310*/  IMAD R77, R54.reuse, 0x1a, RZ ;  /* 0x0000001a364d7824 */ /* 0x040fe200078e02ff */
[-C--:B------:R-:W-:Y:S01]  /*0320*/  IADD3 R6, P0, R21, R4.reuse, RZ ;  /* 0x0000000415067210 */ /* 0x080fe20007f1e0ff */
[C---:B------:R-:W-:Y:S01]  /*0330*/  IMAD R55, R54.reuse, 0x9, RZ ;  /* 0x0000000936377824 */ /* 0x040fe200078e02ff */
[-C--:B------:R-:W-:Y:S01]  /*0340*/  LEA.HI.X.SX32 R19, R19, R5.reuse, 0x1, P1 ;  /* 0x0000000513137211 */ /* 0x080fe200008f0eff */
[C---:B------:R-:W-:Y:S01]  /*0350*/  IMAD R57, R54.reuse, 0xb, RZ ;  /* 0x0000000b36397824 */ /* 0x040fe200078e02ff */
[-C--:B------:R-:W-:Y:S01]  /*0360*/  IADD3 R24, P1, R29, R4.reuse, RZ ;  /* 0x000000041d187210 */ /* 0x080fe20007f3e0ff */
[C---:B------:R-:W-:Y:S01]  /*0370*/  IMAD R59, R54.reuse, 0xd, RZ ;  /* 0x0000000d363b7824 */ /* 0x040fe200078e02ff */
[-C--:B------:R-:W-:Y:S01]  /*0380*/  LEA.HI.X.SX32 R21, R7, R5.reuse, 0x1, P2 ;  /* 0x0000000507157211 */ /* 0x080fe200010f0eff */
[C---:B------:R-:W-:Y:S01]  /*0390*/  IMAD R61, R54.reuse, 0xf, RZ ;  /* 0x0000000f363d7824 */ /* 0x040fe200078e02ff */
[-C--:B------:R-:W-:Y:S01]  /*03a0*/  LEA.HI.X.SX32 R23, R23, R5.reuse, 0x1, P3 ;  /* 0x0000000517177211 */ /* 0x080fe200018f0eff */
[C---:B------:R-:W-:Y:S01]  /*03b0*/  IMAD R83, R54.reuse, 0x1e, RZ ;  /* 0x0000001e36537824 */ /* 0x040fe200078e02ff */
[-C--:B------:R-:W-:Y:S01]  /*03c0*/  IADD3 R28, P3, R11, R4.reuse, RZ ;  /* 0x000000040b1c7210 */ /* 0x080fe20007f7e0ff */
[C---:B------:R-:W-:Y:S01]  /*03d0*/  IMAD R63, R54.reuse, 0x11, RZ ;  /* 0x00000011363f7824 */ /* 0x040fe200078e02ff */
[-C--:B------:R-:W-:Y:S01]  /*03e0*/  LEA.HI.X.SX32 R7, R29, R5.reuse, 0x1, P0 ;  /* 0x000000051d077211 */ /* 0x080fe200000f0eff */
[C---:B------:R-:W-:Y:S01]  /*03f0*/  IMAD R37, R54.reuse, 0x22, RZ ;  /* 0x0000002236257824 */ /* 0x040fe200078e02ff */
[-C--:B------:R-:W-:Y:S01]  /*0400*/  IADD3 R32, P0, R35, R4.reuse, RZ ;  /* 0x0000000423207210 */ /* 0x080fe20007f1e0ff */
[----:B------:R-:W-:Y:S01]  /*0410*/  IMAD R47, R54, 0x24, RZ ;  /* 0x00000024362f7824 */ /* 0x000fe200078e02ff */
        /* <DEDUP_REMOVED lines=15> */
[----:B------:R-:W-:Y:S01]  /*0510*/  IMAD R75, R54, 0x19, RZ ;  /* 0x00000019364b7824 */ /* 0x000fe200078e02ff */
[-C--:B------:R-:W-:Y:S01]  /*0520*/  IADD3 R10, P6, R10, R4.reuse, RZ ;  /* 0x000000040a0a7210 */ /* 0x080fe20007fde0ff */
[----:B------:R-:W-:Y:S01]  /*0530*/  IMAD R109, R54, 0x32, RZ ;  /* 0x00000032366d7824 */ /* 0x000fe200078e02ff */
        /* <DEDUP_REMOVED lines=16> */
[-C--:B------:R-:W-:Y:S01]  /*0640*/  LEA.HI.X.SX32 R11, R49, R5.reuse, 0x1, P6 ;  /* 0x00000005310b7211 */ /* 0x080fe200030f0eff */
[----:B------:R-:W-:Y:S01]  /*0650*/  IMAD R27, R54, 0x21, RZ ;  /* 0x00000021361b7824 */ /* 0x000fe200078e02ff */
[-C--:B------:R-:W-:Y:S01]  /*0660*/  LEA.HI.X.SX32 R15, R52, R5.reuse, 0x1, P4 ;  /* 0x00000005340f7211 */ /* 0x080fe200020f0eff */
[C---:B------:R-:W-:Y:S01]  /*0670*/  IMAD R36, R54.reuse, 0x44, RZ ;  /* 0x0000004436247824 */ /* 0x040fe200078e02ff */
[CC--:B------:R-:W-:Y:S01]  /*0680*/  IADD3 R48, P5, R51.reuse, R4.reuse, RZ ;  /* 0x0000000433307210 */ /* 0x0c0fe20007fbe0ff */
[C---:B------:R-:W-:Y:S01]  /*0690*/  IMAD R45, R54.reuse, 0x23, RZ ;  /* 0x00000023362d7824 */ /* 0x040fe200078e02ff */
[CC--:B------:R-:W-:Y:S01]  /*06a0*/  LEA R50, P6, R54.reuse, R4.reuse, 0x2 ;  /* 0x0000000436327211 */ /* 0x0c0fe200078c10ff */
[C---:B------:R-:W-:Y:S01]  /*06b0*/  IMAD R44, R54.reuse, 0x46, RZ ;  /* 0x00000046362c7824 */ /* 0x040fe200078e02ff */
[CC--:B------:R-:W-:Y:S01]  /*06c0*/  LEA R52, P4, R54.reuse, R4.reuse, 0x3 ;  /* 0x0000000436347211 */ /* 0x0c0fe200078818ff */
[C---:B------:R-:W-:Y:S01]  /*06d0*/  IMAD R46, R54.reuse, 0x48, RZ ;  /* 0x00000048362e7824 */ /* 0x040fe200078e02ff */
[CC--:B------:R-:W-:Y:S01]  /*06e0*/  LEA.HI.X.SX32 R49, R54.reuse, R5.reuse, 0x1, P5 ;  /* 0x0000000536317211 */ /* 0x0c0fe200028f0eff */
[C---:B------:R-:W-:Y:S01]  /*06f0*/  IMAD R87, R54.reuse, 0x25, RZ ;  /* 0x0000002536577824 */ /* 0x040fe200078e02ff */
[-C--:B------:R-:W-:Y:S01]  /*0700*/  LEA.HI.X.SX32 R51, R51, R5.reuse, 0x1, P6 ;  /* 0x0000000533337211 */ /* 0x080fe200030f0eff */
[C---:B------:R-:W-:Y:S01]  /*0710*/  IMAD R86, R54.reuse, 0x4a, RZ ;  /* 0x0000004a36567824 */ /* 0x040fe200078e02ff */
[-C--:B------:R-:W-:Y:S01]  /*0720*/  LEA.HI.X.SX32 R53, R53, R5.reuse, 0x1, P4 ;  /* 0x0000000535357211 */ /* 0x080fe200020f0eff */
        /* <DEDUP_REMOVED lines=35> */
[-C--:B------:R-:W-:Y:S01]  /*0960*/  IADD3 R92, P2, R92, R4.reuse, RZ ;  /* 0x000000045c5c7210 */ /* 0x080fe20007f5e0ff */
[----:B------:R-:W-:Y:S01]  /*0970*/  IMAD R155, R54, 0x66, RZ ;  /* 0x00000066369b7824 */ /* 0x000fe200078e02ff */
[-C--:B------:R-:W-:Y:S01]  /*0980*/  IADD3 R94, P1, R94, R4.reuse, RZ ;  /* 0x000000045e5e7210 */ /* 0x080fe20007f3e0ff */
[----:B------:R-:W-:Y:S01]  /*0990*/  IMAD R153, R54, 0x68, RZ ;  /* 0x0000006836997824 */ /* 0x000fe200078e02ff */
[-C--:B------:R-:W-:Y:S01]  /*09a0*/  IADD3 R46, P3, R46, R4.reuse, RZ ;  /* 0x000000042e2e7210 */ /* 0x080fe20007f7e0ff */
        /* <DEDUP_REMOVED lines=25> */
[-C--:B------:R-:W-:Y:S01]  /*0b40*/  IADD3 R100, P6, R165, R4.reuse, RZ ;  /* 0x00000004a5647210 */ /* 0x080fe20007fde0ff */
[----:B------:R-:W-:Y:S01]  /*0b50*/  IMAD R135, R54, 0x7c, RZ ;  /* 0x0000007c36877824 */ /* 0x000fe200078e02ff */
[C---:B------:R-:W-:Y:S01]  /*0b60*/  IADD3 R54, P5, R65.reuse, R4, RZ ;  /* 0x0000000441367210 */ /* 0x040fe20007fbe0ff */
[----:B------:R-:W2:Y:S01]  /*0b70*/  LDG.E.U16 R12, [R12.64] ;  /* 0x000000060c0c7981 */ /* 0x000ea2000c1e1500 */
[----:B------:R-:W-:-:S02]  /*0b80*/  LEA.HI.X.SX32 R65, R65, R5, 0x1, P4 ;  /* 0x0000000541417211 */ /* 0x000fc400020f0eff */
[-C--:B------:R-:W-:Y:S01]  /*0b90*/  LEA.HI.X.SX32 R55, R55, R5.reuse, 0x1, P5 ;  /* 0x0000000537377211 */ /* 0x080fe200028f0eff */
[----:B------:R-:W3:Y:S01]  /*0ba0*/  LDG.E.U16 R16, [R16.64] ;  /* 0x0000000610107981 */ /* 0x000ee2000c1e1500 */
[-C--:B------:R-:W-:Y:S02]  /*0bb0*/  IADD3 R60, P5, R83, R4.reuse, RZ ;  /* 0x00000004533c7210 */ /* 0x080fe40007fbe0ff */
[-C--:B------:R-:W-:Y:S01]  /*0bc0*/  IADD3 R70, P4, R99, R4.reuse, RZ ;  /* 0x0000000463467210 */ /* 0x080fe20007f9e0ff */
[----:B------:R-:W4:Y:S01]  /*0bd0*/  LDG.E.U16 R18, [R18.64] ;  /* 0x0000000612127981 */ /* 0x000f22000c1e1500 */
[-C--:B------:R-:W-:Y:S02]  /*0be0*/  LEA.HI.X.SX32 R61, R61, R5.reuse, 0x1, P5 ;  /* 0x000000053d3d7211 */ /* 0x080fe400028f0eff */
[----:B------:R-:W-:Y:S01]  /*0bf0*/  IADD3 R66, P5, R89, R4, RZ ;  /* 0x0000000459427210 */ /* 0x000fe20007fbe0ff */
[----:B------:R0:W5:Y:S01]  /*0c00*/  LDG.E.U16 R6, [R6.64] ;  /* 0x0000000606067981 */ /* 0x000162000c1e1500 */
[----:B------:R-:W-:-:S02]  /*0c10*/  LEA.HI.X.SX32 R71, R71, R5, 0x1, P4 ;  /* 0x0000000547477211 */ /* 0x000fc400020f0eff */
[-C--:B------:R-:W-:Y:S01]  /*0c20*/  LEA.HI.X.SX32 R67, R67, R5.reuse, 0x1, P5 ;  /* 0x0000000543437211 */ /* 0x080fe200028f0eff */
[----:B------:R-:W5:Y:S01]  /*0c30*/  LDG.E.U16 R34, [R34.64] ;  /* 0x0000000622227981 */ /* 0x000f62000c1e1500 */
[-C--:B------:R-:W-:Y:S02]  /*0c40*/  IADD3 R72, P5, R103, R4.reuse, RZ ;  /* 0x0000000467487210 */ /* 0x080fe40007fbe0ff */
[-C--:B------:R-:W-:Y:S01]  /*0c50*/  IADD3 R76, P4, R113, R4.reuse, RZ ;  /* 0x00000004714c7210 */ /* 0x080fe20007f9e0ff */
[----:B------:R1:W5:Y:S01]  /*0c60*/  LDG.E.U16 R8, [R8.64] ;  /* 0x0000000608087981 */ /* 0x000362000c1e1500 */
[-C--:B------:R-:W-:Y:S02]  /*0c70*/  LEA.HI.X.SX32 R73, R73, R5.reuse, 0x1, P5 ;  /* 0x0000000549497211 */ /* 0x080fe400028f0eff */
[----:B------:R-:W-:Y:S01]  /*0c80*/  LEA.HI.X.SX32 R77, R77, R5, 0x1, P4 ;  /* 0x000000054d4d7211 */ /* 0x000fe200020f0eff */
[----:B------:R0:W5:Y:S01]  /*0c90*/  LDG.E.U16 R10, [R10.64] ;  /* 0x000000060a0a7981 */ /* 0x000162000c1e1500 */
[----:B------:R-:W-:-:S02]  /*0ca0*/  IADD3 R78, P5, R117, R4, RZ ;  /* 0x00000004754e7210 */ /* 0x000fc40007fbe0ff */
[-C--:B------:R-:W-:Y:S01]  /*0cb0*/  IADD3 R82, P4, R129, R4.reuse, RZ ;  /* 0x0000000481527210 */ /* 0x080fe20007f9e0ff */
[----:B------:R-:W5:Y:S01]  /*0cc0*/  LDG.E.U16 R48, [R48.64] ;  /* 0x0000000630307981 */ /* 0x000f62000c1e1500 */
[-C--:B------:R-:W-:Y:S02]  /*0cd0*/  LEA.HI.X.SX32 R79, R79, R5.reuse, 0x1, P5 ;  /* 0x000000054f4f7211 */ /* 0x080fe400028f0eff */
[-C--:B------:R-:W-:Y:S01]  /*0ce0*/  LEA.HI.X.SX32 R83, R83, R5.reuse, 0x1, P4 ;  /* 0x0000000553537211 */ /* 0x080fe200020f0eff */
[----:B------:R-:W5:Y:S01]  /*0cf0*/  LDG.E.U16 R54, [R54.64] ;  /* 0x0000000636367981 */ /* 0x000f62000c1e1500 */
[-C--:B------:R-:W-:Y:S02]  /*0d00*/  IADD3 R84, P5, R127, R4.reuse, RZ ;  /* 0x000000047f547210 */ /* 0x080fe40007fbe0ff */
[----:B------:R-:W-:Y:S01]  /*0d10*/  IADD3 R88, P4, R88, R4, RZ ;  /* 0x0000000458587210 */ /* 0x000fe20007f9e0ff */
[----:B------:R-:W5:Y:S01]  /*0d20*/  LDG.E.U16 R62, [R62.64] ;  /* 0x000000063e3e7981 */ /* 0x000f62000c1e1500 */
[----:B------:R-:W-:-:S02]  /*0d30*/  LEA.HI.X.SX32 R85, R85, R5, 0x1, P5 ;  /* 0x0000000555557211 */ /* 0x000fc400028f0eff */
[-C--:B------:R-:W-:Y:S01]  /*0d40*/  LEA.HI.X.SX32 R89, R89, R5.reuse, 0x1, P4 ;  /* 0x0000000559597211 */ /* 0x080fe200020f0eff */
[----:B------:R-:W5:Y:S01]  /*0d50*/  LDG.E.U16 R74, [R74.64] ;  /* 0x000000064a4a7981 */ /* 0x000f62000c1e1500 */
[-C--:B------:R-:W-:Y:S02]  /*0d60*/  IADD3 R90, P5, R90, R4.reuse, RZ ;  /* 0x000000045a5a7210 */ /* 0x080fe40007fbe0ff */
[-C--:B------:R-:W-:Y:S01]  /*0d70*/  IADD3 R102, P4, R163, R4.reuse, RZ ;  /* 0x00000004a3667210 */ /* 0x080fe20007f9e0ff */
[----:B------:R-:W5:Y:S01]  /*0d80*/  LDG.E.U16 R26, [R26.64] ;  /* 0x000000061a1a7981 */ /* 0x000f62000c1e1500 */
[----:B------:R-:W-:Y:S02]  /*0d90*/  IADD3 R110, P0, R155, R4, RZ ;  /* 0x000000049b6e7210 */ /* 0x000fe40007f1e0ff */
[-C--:B------:R-:W-:Y:S01]  /*0da0*/  LEA.HI.X.SX32 R107, R107, R5.reuse, 0x1, P2 ;  /* 0x000000056b6b7211 */ /* 0x080fe200010f0eff */
[----:B------:R-:W5:Y:S01]  /*0db0*/  LDG.E.U16 R92, [R92.64] ;  /* 0x000000065c5c7981 */ /* 0x000f62000c1e1500 */
[----:B------:R-:W-:-:S02]  /*0dc0*/  LEA.HI.X.SX32 R109, R109, R5, 0x1, P1 ;  /* 0x000000056d6d7211 */ /* 0x000fc400008f0eff */
[-C--:B------:R-:W-:Y:S01]  /*0dd0*/  LEA.HI.X.SX32 R99, R99, R5.reuse, 0x1, P3 ;  /* 0x0000000563637211 */ /* 0x080fe200018f0eff */
[----:B------:R-:W5:Y:S01]  /*0de0*/  LDG.E.U16 R106, [R106.64] ;  /* 0x000000066a6a7981 */ /* 0x000f62000c1e1500 */
[-C--:B------:R-:W-:Y:S02]  /*0df0*/  IADD3 R122, P2, R145, R4.reuse, RZ ;  /* 0x00000004917a7210 */ /* 0x080fe40007f5e0ff */
[-C--:B------:R-:W-:Y:S01]  /*0e00*/  IADD3 R124, P1, R143, R4.reuse, RZ ;  /* 0x000000048f7c7210 */ /* 0x080fe20007f3e0ff */
[----:B------:R-:W5:Y:S01]  /*0e10*/  LDG.E.U16 R22, [R22.64] ;  /* 0x0000000616167981 */ /* 0x000f62000c1e1500 */
[-C--:B------:R-:W-:Y:S02]  /*0e20*/  LEA.HI.X.SX32 R91, R91, R5.reuse, 0x1, P5 ;  /* 0x000000055b5b7211 */ /* 0x080fe400028f0eff */
[----:B------:R-:W-:Y:S01]  /*0e30*/  IADD3 R112, P3, R153, R4, RZ ;  /* 0x0000000499707210 */ /* 0x000fe20007f7e0ff */
[----:B------:R-:W5:Y:S01]  /*0e40*/  LDG.E.U16 R50, [R50.64] ;  /* 0x0000000632327981 */ /* 0x000f62000c1e1500 */
[----:B------:R-:W-:-:S02]  /*0e50*/  LEA.HI.X.SX32 R101, R101, R5, 0x1, P6 ;  /* 0x0000000565657211 */ /* 0x000fc400030f0eff */
[-C--:B------:R-:W-:Y:S01]  /*0e60*/  LEA.HI.X.SX32 R103, R103, R5.reuse, 0x1, P4 ;  /* 0x0000000567677211 */ /* 0x080fe200020f0eff */
[----:B------:R-:W5:Y:S01]  /*0e70*/  LDG.E.U16 R64, [R64.64] ;  /* 0x0000000640407981 */ /* 0x000f62000c1e1500 */
[----:B------:R-:W-:Y:S02]  /*0e80*/  LEA.HI.X.SX32 R111, R111, R5, 0x1, P0 ;  /* 0x000000056f6f7211 */ /* 0x000fe400000f0eff */
[-C--:B------:R-:W-:Y:S01]  /*0e90*/  IADD3 R104, P5, R161, R4.reuse, RZ ;  /* 0x00000004a1687210 */ /* 0x080fe20007fbe0ff */
[----:B------:R-:W5:Y:S01]  /*0ea0*/  LDG.E.U16 R76, [R76.64] ;  /* 0x000000064c4c7981 */ /* 0x000f62000c1e1500 */
[-C--:B------:R-:W-:Y:S02]  /*0eb0*/  IADD3 R114, P6, R151, R4.reuse, RZ ;  /* 0x0000000497727210 */ /* 0x080fe40007fde0ff */
[-C--:B------:R-:W-:Y:S01]  /*0ec0*/  IADD3 R116, P4, R149, R4.reuse, RZ ;  /* 0x0000000495747210 */ /* 0x080fe20007f9e0ff */
[----:B------:R-:W5:Y:S01]  /*0ed0*/  LDG.E.U16 R36, [R36.64] ;  /* 0x0000000624247981 */ /* 0x000f62000c1e1500 */
[----:B------:R-:W-:-:S02]  /*0ee0*/  IADD3 R130, P0, R141, R4, RZ ;  /* 0x000000048d827210 */ /* 0x000fc40007f1e0ff */
[-C--:B------:R-:W-:Y:S01]  /*0ef0*/  LEA.HI.X.SX32 R123, R123, R5.reuse, 0x1, P2 ;  /* 0x000000057b7b7211 */ /* 0x080fe200010f0eff */
[----:B------:R-:W5:Y:S01]  /*0f00*/  LDG.E.U16 R94, [R94.64] ;  /* 0x000000065e5e7981 */ /* 0x000f62000c1e1500 */
[-C--:B------:R-:W-:Y:S02]  /*0f10*/  LEA.HI.X.SX32 R125, R125, R5.reuse, 0x1, P1 ;  /* 0x000000057d7d7211 */ /* 0x080fe400008f0eff */
[-C--:B------:R-:W-:Y:S01]  /*0f20*/  LEA.HI.X.SX32 R113, R113, R5.reuse, 0x1, P3 ;  /* 0x0000000571717211 */ /* 0x080fe200018f0eff */
[----:B------:R0:W5:Y:S01]  /*0f30*/  LDG.E.U16 R122, [R122.64] ;  /* 0x000000067a7a7981 */ /* 0x000162000c1e1500 */
[-C--:B------:R-:W-:Y:S02]  /*0f40*/  LEA.HI.X.SX32 R105, R105, R5.reuse, 0x1, P5 ;  /* 0x0000000569697211 */ /* 0x080fe400028f0eff */
[----:B------:R-:W-:Y:S01]  /*0f50*/  IADD3 R128, P3, R139, R4, RZ ;  /* 0x000000048b807210 */ /* 0x000fe20007f7e0ff */
[----:B------:R-:W5:Y:S01]  /*0f60*/  LDG.E.U16 R108, [R108.64] ;  /* 0x000000066c6c7981 */ /* 0x000f62000c1e1500 */
[----:B------:R-:W-:-:S02]  /*0f70*/  LEA.HI.X.SX32 R115, R115, R5, 0x1, P6 ;  /* 0x0000000573737211 */ /* 0x000fc400030f0eff */
[-C--:B------:R-:W-:Y:S01]  /*0f80*/  LEA.HI.X.SX32 R117, R117, R5.reuse, 0x1, P4 ;  /* 0x0000000575757211 */ /* 0x080fe200020f0eff */
[----:B------:R0:W5:Y:S01]  /*0f90*/  LDG.E.U16 R125, [R124.64] ;  /* 0x000000067c7d7981 */ /* 0x000162000c1e1500 */
[-C--:B------:R-:W-:Y:S02]  /*0fa0*/  LEA.HI.X.SX32 R131, R131, R5.reuse, 0x1, P0 ;  /* 0x0000000583837211 */ /* 0x080fe400000f0eff */
[-C--:B------:R-:W-:Y:S01]  /*0fb0*/  IADD3 R118, P5, R147, R4.reuse, RZ ;  /* 0x0000000493767210 */ /* 0x080fe20007fbe0ff */
[----:B------:R-:W5:Y:S01]  /*0fc0*/  LDG.E.U16 R28, [R28.64] ;  /* 0x000000061c1c7981 */ /* 0x000f62000c1e1500 */
[-C--:B------:R-:W-:Y:S02]  /*0fd0*/  IADD3 R132, P6, R137, R4.reuse, RZ ;  /* 0x0000000489847210 */ /* 0x080fe40007fde0ff */
[----:B------:R-:W-:Y:S01]  /*0fe0*/  IADD3 R126, P4, R135, R4, RZ ;  /* 0x00000004877e7210 */ /* 0x000fe20007f9e0ff */
[----:B------:R-:W5:Y:S01]  /*0ff0*/  LDG.E.U16 R56, [R56.64] ;  /* 0x0000000638387981 */ /* 0x000f62000c1e1500 */
[----:B------:R-:W-:-:S02]  /*1000*/  LEA.HI.X.SX32 R129, R129, R5, 0x1, P3 ;  /* 0x0000000581817211 */ /* 0x000fc400018f0eff */
[-C--:B------:R-:W-:Y:S01]  /*1010*/  LEA.HI.X.SX32 R133, R133, R5.reuse, 0x1, P6 ;  /* 0x0000000585857211 */ /* 0x080fe200030f0eff */
[----:B------:R0:W5:Y:S01]  /*1020*/  LDG.E.U16 R4, [R4.64] ;  /* 0x0000000604047981 */ /* 0x000162000c1e1500 */
[-C--:B------:R-:W-:Y:S02]  /*1030*/  LEA.HI.X.SX32 R127, R127, R5.reuse, 0x1, P4 ;  /* 0x000000057f7f7211 */ /* 0x080fe400020f0eff */
[----:B------:R-:W-:Y:S01]  /*1040*/  LEA.HI.X.SX32 R119, R119, R5, 0x1, P5 ;  /* 0x0000000577777211 */ /* 0x000fe200028f0eff */
[----:B------:R-:W5:Y:S04]  /*1050*/  LDG.E.U16 R66, [R66.64] ;  /* 0x0000000642427981 */ /* 0x000f68000c1e1500 */
        /* <DEDUP_REMOVED lines=18> */
[----:B------:R0:W5:Y:S04]  /*1180*/  LDG.E.U16 R100, [R100.64] ;  /* 0x0000000664647981 */ /* 0x000168000c1e1500 */
        /* <DEDUP_REMOVED lines=17> */
[----:B------:R1:W5:Y:S01]  /*12a0*/  LDG.E.U16 R118, [R118.64] ;  /* 0x0000000676767981 */ /* 0x000362000c1e1500 */
[----:B0-----:R-:W-:-:S04]  /*12b0*/  LOP3.LUT R124, R0, 0x7f, RZ, 0xc0, !PT ;  /* 0x0000007f007c7812 */ /* 0x001fc800078ec0ff */
[----:B------:R-:W-:-:S04]  /*12c0*/  SHF.L.U32 R5, R124, 0x1, RZ ;  /* 0x000000017c057819 */ /* 0x000fc800000006ff */
[C---:B------:R-:W-:Y:S02]  /*12d0*/  LOP3.LUT R7, R5.reuse, 0x10, RZ, 0x3c, !PT ;  /* 0x0000001005077812 */ /* 0x040fe400078e3cff */
[C---:B-1----:R-:W-:Y:S02]  /*12e0*/  LOP3.LUT R9, R5.reuse, 0x20, RZ, 0x3c, !PT ;  /* 0x0000002005097812 */ /* 0x042fe400078e3cff */
[----:B------:R-:W-:Y:S02]  /*12f0*/  LOP3.LUT R11, R5, 0x30, RZ, 0x3c, !PT ;  /* 0x00000030050b7812 */ /* 0x000fe400078e3cff */
[----:B------:R-:W-:-:S04]  /*1300*/  IADD3 R119, R3, 0x80, RZ ;  /* 0x0000008003777810 */ /* 0x000fc80007ffe0ff */
[----:B------:R-:W-:Y:S02]  /*1310*/  ISETP.GE.AND P0, PT, R119, 0x1, PT ;  /* 0x000000017700780c */ /* 0x000fe40003f06270 */
[----:B------:R-:W-:Y:S01]  /*1320*/  LOP3.LUT R120, R0, 0x3, RZ, 0xc0, !PT ;  /* 0x0000000300787812 */ /* 0x000fe200078ec0ff */
[----:B--2---:R-:W-:Y:S04]  /*1330*/  STS.U16 [R5+0x800], R12 ;  /* 0x0008000c05007388 */ /* 0x004fe80000000400 */
[----:B---3--:R-:W-:Y:S04]  /*1340*/  STS.U16 [R5+0x1000], R16 ;  /* 0x0010001005007388 */ /* 0x008fe80000000400 */
[----:B----4-:R-:W-:Y:S04]  /*1350*/  STS.U16 [R5+0x2000], R18 ;  /* 0x0020001205007388 */ /* 0x010fe80000000400 */
[----:B-----5:R-:W-:Y:S04]  /*1360*/  STS.U16 [R5+0x2800], R6 ;  /* 0x0028000605007388 */ /* 0x020fe80000000400 */
[----:B------:R0:W-:Y:S04]  /*1370*/  STS.U16 [R5+0x1800], R34 ;  /* 0x0018002205007388 */ /* 0x0001e80000000400 */
[----:B------:R-:W-:Y:S04]  /*1380*/  STS.U16 [R5+0x3000], R8 ;  /* 0x0030000805007388 */ /* 0x000fe80000000400 */
[----:B------:R-:W-:Y:S01]  /*1390*/  STS.U16 [R5+0x3800], R10 ;  /* 0x0038000a05007388 */ /* 0x000fe20000000400 */
[----:B------:R-:W-:Y:S01]  /*13a0*/  MOV R116, 0x3f800000 ;  /* 0x3f80000000747802 */ /* 0x000fe20000000f00 */
[----:B------:R-:W-:Y:S01]  /*13b0*/  IMAD.MOV.U32 R17, RZ, RZ, 0x3f800000 ;  /* 0x3f800000ff117424 */ /* 0x000fe200078e00ff */
[----:B------:R-:W-:Y:S01]  /*13c0*/  MOV R101, 0xff800000 ;  /* 0xff80000000657802 */ /* 0x000fe20000000f00 */
[----:B0-----:R-:W-:Y:S01]  /*13d0*/  CS2R R34, SRZ ;  /* 0x0000000000227805 */ /* 0x001fe2000001ff00 */
[----:B------:R-:W-:-:S02]  /*13e0*/  MOV R103, 0xff800000 ;  /* 0xff80000000677802 */ /* 0x000fc40000000f00 */
[----:B------:R-:W-:Y:S02]  /*13f0*/  MOV R19, 0x3f800000 ;  /* 0x3f80000000137802 */ /* 0x000fe40000000f00 */
[----:B------:R-:W-:Y:S02]  /*1400*/  MOV R18, 0x3f800000 ;  /* 0x3f80000000127802 */ /* 0x000fe40000000f00 */
[----:B------:R-:W-:Y:S01]  /*1410*/  LOP3.LUT R123, R0, 0x60, RZ, 0xc0, !PT ;  /* 0x00000060007b7812 */ /* 0x000fe200078ec0ff */
[----:B------:R-:W-:Y:S04]  /*1420*/  STS.U16 [R5], R4 ;  /* 0x0000000405007388 */ /* 0x000fe80000000400 */
[----:B------:R-:W-:Y:S04]  /*1430*/  STS.U16 [R7+0x100], R48 ;  /* 0x0001003007007388 */ /* 0x000fe80000000400 */
[----:B------:R-:W-:Y:S04]  /*1440*/  STS.U16 [R7+0x900], R54 ;  /* 0x0009003607007388 */ /* 0x000fe80000000400 */
[----:B------:R-:W-:Y:S04]  /*1450*/  STS.U16 [R7+0x1100], R62 ;  /* 0x0011003e07007388 */ /* 0x000fe80000000400 */
[----:B------:R-:W-:Y:S04]  /*1460*/  STS.U16 [R7+0x1900], R74 ;  /* 0x0019004a07007388 */ /* 0x000fe80000000400 */
[----:B------:R-:W-:Y:S04]  /*1470*/  STS.U16 [R7+0x2100], R26 ;  /* 0x0021001a07007388 */ /* 0x000fe80000000400 */
[----:B------:R-:W-:Y:S04]  /*1480*/  STS.U16 [R7+0x2900], R92 ;  /* 0x0029005c07007388 */ /* 0x000fe80000000400 */
[----:B------:R-:W-:Y:S04]  /*1490*/  STS.U16 [R7+0x3100], R106 ;  /* 0x0031006a07007388 */ /* 0x000fe80000000400 */
[----:B------:R0:W-:Y:S04]  /*14a0*/  STS.U16 [R7+0x3900], R122 ;  /* 0x0039007a07007388 */ /* 0x0001e80000000400 */
[----:B------:R-:W-:Y:S04]  /*14b0*/  STS.U16 [R9+0x200], R50 ;  /* 0x0002003209007388 */ /* 0x000fe80000000400 */
[----:B------:R-:W-:Y:S01]  /*14c0*/  STS.U16 [R9+0xa00], R22 ;  /* 0x000a001609007388 */ /* 0x000fe20000000400 */
[----:B0-----:R-:W-:-:S03]  /*14d0*/  LOP3.LUT R7, R5, 0x40, RZ, 0x3c, !PT ;  /* 0x0000004005077812 */ /* 0x001fc600078e3cff */
        /* <DEDUP_REMOVED lines=15> */
[----:B------:R-:W-:Y:S01]  /*15d0*/  STS.U16 [R7+0x400], R52 ;  /* 0x0004003407007388 */ /* 0x000fe20000000400 */
[----:B0-----:R-:W-:-:S02]  /*15e0*/  LOP3.LUT R11, R5, 0x60, RZ, 0x3c, !PT ;  /* 0x00000060050b7812 */ /* 0x001fc400078e3cff */
[----:B------:R-:W-:Y:S01]  /*15f0*/  LOP3.LUT R5, R5, 0x70, RZ, 0x3c, !PT ;  /* 0x0000007005057812 */ /* 0x000fe200078e3cff */
[----:B------:R-:W-:Y:S04]  /*1600*/  STS.U16 [R7+0xc00], R32 ;  /* 0x000c002007007388 */ /* 0x000fe80000000400 */
        /* <DEDUP_REMOVED lines=24> */
[----:B------:R-:W-:Y:S01]  /*1790*/  STS.U16 [R5+0x3f00], R14 ;  /* 0x003f000e05007388 */ /* 0x000fe20000000400 */
[----:B0-----:R-:W-:Y:S01]  /*17a0*/  MOV R100, 0xff800000 ;  /* 0xff80000000647802 */ /* 0x001fe20000000f00 */
[----:B------:R-:W-:Y:S01]  /*17b0*/  CS2R R62, SRZ ;  /* 0x00000000003e7805 */ /* 0x000fe2000001ff00 */
[----:B-1----:R-:W-:Y:S01]  /*17c0*/  MOV R102, 0xff800000 ;  /* 0xff80000000667802 */ /* 0x002fe20000000f00 */
[----:B------:R0:W-:Y:S01]  /*17d0*/  STS.U16 [R5+0x700], R38 ;  /* 0x0007002605007388 */ /* 0x0001e20000000400 */
[----:B------:R-:W-:Y:S01]  /*17e0*/  CS2R R48, SRZ ;  /* 0x0000000000307805 */ /* 0x000fe2000001ff00 */
[----:B------:R-:W-:Y:S01]  /*17f0*/  CS2R R50, SRZ ;  /* 0x0000000000327805 */ /* 0x000fe2000001ff00 */
[----:B------:R-:W-:Y:S01]  /*1800*/  CS2R R52, SRZ ;  /* 0x0000000000347805 */ /* 0x000fe2000001ff00 */
[----:B------:R1:W-:Y:S01]  /*1810*/  STS.U16 [R5+0xf00], R60 ;  /* 0x000f003c05007388 */ /* 0x0003e20000000400 */
[----:B------:R-:W-:Y:S01]  /*1820*/  CS2R R54, SRZ ;  /* 0x0000000000367805 */ /* 0x000fe2000001ff00 */
[----:B------:R-:W-:Y:S01]  /*1830*/  CS2R R56, SRZ ;  /* 0x0000000000387805 */ /* 0x000fe2000001ff00 */
[----:B------:R-:W-:Y:S01]  /*1840*/  CS2R R58, SRZ ;  /* 0x00000000003a7805 */ /* 0x000fe2000001ff00 */
[----:B------:R-:W-:Y:S01]  /*1850*/  STS.U16 [R5+0x1700], R72 ;  /* 0x0017004805007388 */ /* 0x000fe20000000400 */
[----:B------:R-:W-:Y:S01]  /*1860*/  CS2R R76, SRZ ;  /* 0x00000000004c7805 */ /* 0x000fe2000001ff00 */
[----:B------:R-:W-:Y:S01]  /*1870*/  CS2R R78, SRZ ;  /* 0x00000000004e7805 */ /* 0x000fe2000001ff00 */
[----:B------:R-:W-:Y:S01]  /*1880*/  CS2R R36, SRZ ;  /* 0x0000000000247805 */ /* 0x000fe2000001ff00 */
[----:B------:R2:W-:Y:S01]  /*1890*/  STS.U16 [R5+0x2700], R90 ;  /* 0x0027005a05007388 */ /* 0x0005e20000000400 */
[----:B0-----:R-:W-:Y:S01]  /*18a0*/  CS2R R38, SRZ ;  /* 0x0000000000267805 */ /* 0x001fe2000001ff00 */
[----:B-1----:R-:W-:Y:S01]  /*18b0*/  CS2R R60, SRZ ;  /* 0x00000000003c7805 */ /* 0x002fe2000001ff00 */
[----:B------:R-:W-:Y:S01]  /*18c0*/  CS2R R40, SRZ ;  /* 0x0000000000287805 */ /* 0x000fe2000001ff00 */
[----:B------:R0:W-:Y:S01]  /*18d0*/  STS.U16 [R5+0x3700], R118 ;  /* 0x0037007605007388 */ /* 0x0001e20000000400 */
[----:B------:R-:W-:Y:S01]  /*18e0*/  CS2R R42, SRZ ;  /* 0x00000000002a7805 */ /* 0x000fe2000001ff00 */
        /* <DEDUP_REMOVED lines=10> */
[----:B--2---:R-:W-:Y:S01]  /*1990*/  CS2R R90, SRZ ;  /* 0x00000000005a7805 */ /* 0x004fe2000001ff00 */
[----:B------:R-:W-:Y:S01]  /*19a0*/  CS2R R64, SRZ ;  /* 0x0000000000407805 */ /* 0x000fe2000001ff00 */
[----:B------:R-:W-:Y:S01]  /*19b0*/  CS2R R66, SRZ ;  /* 0x0000000000427805 */ /* 0x000fe2000001ff00 */
[----:B------:R-:W-:Y:S01]  /*19c0*/  CS2R R72, SRZ ;  /* 0x0000000000487805 */ /* 0x000fe2000001ff00 */
[----:B------:R-:W-:Y:S01]  /*19d0*/  CS2R R74, SRZ ;  /* 0x00000000004a7805 */ /* 0x000fe2000001ff00 */
[----:B------:R-:W-:Y:S01]  /*19e0*/  CS2R R80, SRZ ;  /* 0x0000000000507805 */ /* 0x000fe2000001ff00 */
[----:B------:R-:W-:Y:S01]  /*19f0*/  CS2R R82, SRZ ;  /* 0x0000000000527805 */ /* 0x000fe2000001ff00 */
[----:B------:R-:W-:-:S02]  /*1a00*/  LOP3.LUT R122, R0, 0x1c, RZ, 0xc0, !PT ;  /* 0x0000001c007a7812 */ /* 0x000fc400078ec0ff */
[----:B0-----:R-:W-:Y:S02]  /*1a10*/  SHF.L.U32 R118, R0, 0x1, RZ ;  /* 0x0000000100767819 */ /* 0x001fe400000006ff */
[----:B------:R-:W-:Y:S01]  /*1a20*/  SHF.L.U32 R117, R120, 0x5, RZ ;  /* 0x0000000578757819 */ /* 0x000fe200000006ff */
[----:B------:R-:W-:Y:S05]  /*1a30*/  @!P0 BRA `(.L_x_0) ;  /* 0x000020b000008947 */ /* 0x000fea0003800000 */
[----:B------:R-:W-:Y:S01]  /*1a40*/  SHF.R.U32.HI R5, RZ, 0x1, R123 ;  /* 0x00000001ff057819 */ /* 0x000fe2000001167b */
[----:B------:R-:W-:Y:S01]  /*1a50*/  IMAD R6, R2, c[0x0][0x1a0], RZ ;  /* 0x0000680002067a24 */ /* 0x000fe200078e02ff */
[----:B------:R-:W-:Y:S01]  /*1a60*/  LOP3.LUT R8, R0, 0x3f, RZ, 0xc0, !PT ;  /* 0x0000003f00087812 */ /* 0x000fe200078ec0ff */
[----:B------:R-:W-:Y:S01]  /*1a70*/  IMAD R7, R2, c[0x0][0x1b0], RZ ;  /* 0x00006c0002077a24 */ /* 0x000fe200078e02ff */
[----:B------:R-:W-:Y:S01]  /*1a80*/  LOP3.LUT P0, RZ, R0, 0x40, RZ, 0xc0, !PT ;  /* 0x0000004000ff7812 */ /* 0x000fe2000780c0ff */
[----:B------:R-:W-:Y:S01]  /*1a90*/  CS2R R60, SRZ ;  /* 0x00000000003c7805 */ /* 0x000fe2000001ff00 */
[----:B------:R-:W-:Y:S01]  /*1aa0*/  LEA.HI R4, R122, R5, RZ, 0x1e ;  /* 0x000000057a047211 */ /* 0x000fe200078ff0ff */
[C---:B------:R-:W-:Y:S01]  /*1ab0*/  IMAD R9, R8.reuse, c[0x0][0x1a8], RZ ;  /* 0x00006a0008097a24 */ /* 0x040fe200078e02ff */
[----:B------:R-:W-:Y:S01]  /*1ac0*/  SHF.L.U32 R5, R8, 0x1, RZ ;  /* 0x0000000108057819 */ /* 0x000fe200000006ff */
[----:B------:R-:W-:Y:S01]  /*1ad0*/  CS2R R62, SRZ ;  /* 0x00000000003e7805 */ /* 0x000fe2000001ff00 */
[----:B------:R-:W-:Y:S01]  /*1ae0*/  SEL R10, RZ, 0x90, !P0 ;  /* 0x00000090ff0a7807 */ /* 0x000fe20004000000 */
[----:B------:R-:W-:Y:S01]  /*1af0*/  CS2R R48, SRZ ;  /* 0x0000000000307805 */ /* 0x000fe2000001ff00 */
[----:B------:R-:W-:Y:S01]  /*1b00*/  LOP3.LUT R11, R118, 0x10, RZ, 0xc0, !PT ;  /* 0x00000010760b7812 */ /* 0x000fe200078ec0ff */
[----:B------:R-:W-:Y:S01]  /*1b10*/  CS2R R50, SRZ ;  /* 0x0000000000327805 */ /* 0x000fe2000001ff00 */
[----:B------:R-:W-:Y:S01]  /*1b20*/  LOP3.LUT R5, R10, R5, RZ, 0x3c, !PT ;  /* 0x000000050a057212 */ /* 0x000fe200078e3cff */
[----:B------:R-:W-:Y:S01]  /*1b30*/  CS2R R52, SRZ ;  /* 0x0000000000347805 */ /* 0x000fe2000001ff00 */
[C---:B------:R-:W-:Y:S01]  /*1b40*/  LOP3.LUT R10, R0.reuse, 0xf, RZ, 0xc0, !PT ;  /* 0x0000000f000a7812 */ /* 0x040fe200078ec0ff */
[----:B------:R-:W-:Y:S01]  /*1b50*/  CS2R R54, SRZ ;  /* 0x0000000000367805 */ /* 0x000fe2000001ff00 */
[----:B------:R-:W-:Y:S01]  /*1b60*/  LOP3.LUT R16, R11, 0x60, R0, 0xf8, !PT ;  /* 0x000000600b107812 */ /* 0x000fe200078ef800 */
[----:B------:R-:W-:Y:S01]  /*1b70*/  CS2R R56, SRZ ;  /* 0x0000000000387805 */ /* 0x000fe2000001ff00 */
[----:B------:R-:W-:Y:S01]  /*1b80*/  LOP3.LUT R14, R0, 0x10, RZ, 0xc0, !PT ;  /* 0x00000010000e7812 */ /* 0x000fe200078ec0ff */
[----:B------:R-:W-:Y:S01]  /*1b90*/  IMAD R12, R10, c[0x0][0x1b4], RZ ;  /* 0x00006d000a0c7a24 */ /* 0x000fe200078e02ff */
[----:B------:R-:W-:Y:S01]  /*1ba0*/  SHF.L.U32 R8, R6, 0x1, RZ ;  /* 0x0000000106087819 */ /* 0x000fe200000006ff */
[----:B------:R-:W-:Y:S01]  /*1bb0*/  CS2R R58, SRZ ;  /* 0x00000000003a7805 */ /* 0x000fe2000001ff00 */
[C---:B------:R-:W-:Y:S01]  /*1bc0*/  SHF.L.U32 R11, R9.reuse, 0x1, RZ ;  /* 0x00000001090b7819 */ /* 0x040fe200000006ff */
[----:B------:R-:W-:Y:S01]  /*1bd0*/  IMAD.HI R9, R9, 0x2, RZ ;  /* 0x0000000209097827 */ /* 0x000fe200078e02ff */
[C---:B------:R-:W-:Y:S01]  /*1be0*/  SHF.L.U32 R10, R7.reuse, 0x1, RZ ;  /* 0x00000001070a7819 */ /* 0x040fe200000006ff */
[----:B------:R-:W-:Y:S01]  /*1bf0*/  CS2R R76, SRZ ;  /* 0x00000000004c7805 */ /* 0x000fe2000001ff00 */
[----:B------:R-:W-:Y:S01]  /*1c00*/  SHF.L.U32 R13, R12, 0x1, RZ ;  /* 0x000000010c0d7819 */ /* 0x000fe200000006ff */
[----:B------:R-:W-:Y:S01]  /*1c10*/  IMAD.HI R7, R7, 0x2, RZ ;  /* 0x0000000207077827 */ /* 0x000fe200078e02ff */
[----:B------:R-:W-:Y:S01]  /*1c20*/  IADD3 R4, R3, R4, RZ ;  /* 0x0000000403047210 */ /* 0x000fe20007ffe0ff */
[----:B------:R-:W-:Y:S01]  /*1c30*/  CS2R R78, SRZ ;  /* 0x00000000004e7805 */ /* 0x000fe2000001ff00 */
[----:B------:R-:W-:Y:S01]  /*1c40*/  LOP3.LUT R3, R0, 0x7, RZ, 0xc0, !PT ;  /* 0x0000000700037812 */ /* 0x000fe200078ec0ff */
[----:B------:R-:W-:Y:S01]  /*1c50*/  IMAD.HI R12, R12, 0x2, RZ ;  /* 0x000000020c0c7827 */ /* 0x000fe200078e02ff */
[----:B------:R-:W-:Y:S01]  /*1c60*/  IADD3 R147, P0, P1, R11, c[0x0][0x168], R8 ;  /* 0x00005a000b937a10 */ /* 0x000fe2000791e008 */
[----:B------:R-:W-:Y:S01]  /*1c70*/  CS2R R36, SRZ ;  /* 0x0000000000247805 */ /* 0x000fe2000001ff00 */
[----:B------:R-:W-:Y:S01]  /*1c80*/  IADD3 R130, P2, P3, R13, c[0x0][0x170], R10 ;  /* 0x00005c000d827a10 */ /* 0x000fe20007b5e00a */
[----:B------:R-:W-:Y:S01]  /*1c90*/  IMAD.SHL.U32 R11, R14, 0x80, RZ ;  /* 0x000000800e0b7824 */ /* 0x000fe200078e00ff */
[----:B------:R-:W-:Y:S01]  /*1ca0*/  SHF.R.U32.HI R10, RZ, 0x6, R0 ;  /* 0x00000006ff0a7819 */ /* 0x000fe20000011600 */
[----:B------:R-:W-:Y:S01]  /*1cb0*/  IMAD.HI R8, R6, 0x2, RZ ;  /* 0x0000000206087827 */ /* 0x000fe200078e02ff */
[----:B------:R-:W-:Y:S01]  /*1cc0*/  MOV R23, c[0x0][0x1a4] ;  /* 0x0000690000177a02 */ /* 0x000fe20000000f00 */
[----:B------:R-:W-:Y:S01]  /*1cd0*/  CS2R R38, SRZ ;  /* 0x0000000000267805 */ /* 0x000fe2000001ff00 */
[----:B------:R-:W-:Y:S01]  /*1ce0*/  SGXT.U32 R10, R10, 0x1 ;  /* 0x000000010a0a781a */ /* 0x000fe20000000000 */
[----:B------:R-:W-:Y:S01]  /*1cf0*/  IMAD R15, R3, 0x110, RZ ;  /* 0x00000110030f7824 */ /* 0x000fe200078e02ff */
[----:B------:R-:W-:Y:S01]  /*1d00*/  IADD3.X R21, R9, c[0x0][0x16c], R8, P0, P1 ;  /* 0x00005b0009157a10 */ /* 0x000fe200007e2408 */
[----:B------:R-:W-:Y:S01]  /*1d10*/  IMAD R18, R14, -0x70, R11 ;  /* 0xffffff900e127824 */ /* 0x000fe200078e020b */
[--C-:B------:R-:W-:Y:S01]  /*1d20*/  SHF.R.S32.HI R14, RZ, 0x2, R0.reuse ;  /* 0x00000002ff0e7819 */ /* 0x100fe20000011400 */
[----:B------:R-:W-:Y:S01]  /*1d30*/  IMAD R10, R10, c[0x0][0x1a4], RZ ;  /* 0x000069000a0a7a24 */ /* 0x000fe200078e02ff */
[----:B------:R-:W-:Y:S01]  /*1d40*/  LOP3.LUT R16, R15, R16, RZ, 0x3c, !PT ;  /* 0x000000100f107212 */ /* 0x000fe200078e3cff */
[----:B------:R-:W-:Y:S01]  /*1d50*/  IMAD R3, R3, 0x90, RZ ;  /* 0x0000009003037824 */ /* 0x000fe200078e02ff */
[----:B------:R-:W-:Y:S01]  /*1d60*/  SHF.R.U32.HI R8, RZ, 0x4, R0 ;  /* 0x00000004ff087819 */ /* 0x000fe20000011600 */
[----:B------:R-:W-:Y:S01]  /*1d70*/  CS2R R40, SRZ ;  /* 0x0000000000287805 */ /* 0x000fe2000001ff00 */
[----:B------:R-:W-:Y:S01]  /*1d80*/  SGXT R14, R14, 0x1 ;  /* 0x000000010e0e781a */ /* 0x000fe20000000200 */
[----:B------:R-:W-:Y:S01]  /*1d90*/  CS2R R42, SRZ ;  /* 0x00000000002a7805 */ /* 0x000fe2000001ff00 */
[----:B------:R-:W-:Y:S01]  /*1da0*/  IADD3 R6, R11, R16, RZ ;  /* 0x000000100b067210 */ /* 0x000fe20007ffe0ff */
[----:B------:R-:W-:Y:S01]  /*1db0*/  CS2R R44, SRZ ;  /* 0x00000000002c7805 */ /* 0x000fe2000001ff00 */
[----:B------:R-:W-:Y:S01]  /*1dc0*/  SGXT.U32 R8, R8, 0x3 ;  /* 0x000000030808781a */ /* 0x000fe20000000000 */
[----:B------:R-:W-:Y:S01]  /*1dd0*/  CS2R R46, SRZ ;  /* 0x00000000002e7805 */ /* 0x000fe2000001ff00 */
[----:B------:R-:W-:Y:S01]  /*1de0*/  LOP3.LUT R11, R117, 0x90, R14, 0xf8, !PT ;  /* 0x00000090750b7812 */ /* 0x000fe200078ef80e */
[----:B------:R-:W-:Y:S01]  /*1df0*/  CS2R R68, SRZ ;  /* 0x0000000000447805 */ /* 0x000fe2000001ff00 */
[----:B------:R-:W-:Y:S01]  /*1e00*/  LEA R9, R23, R10, 0x1 ;  /* 0x0000000a17097211 */ /* 0x000fe200078e08ff */
[----:B------:R-:W-:Y:S01]  /*1e10*/  IMAD R13, R8, c[0x0][0x1b8], RZ ;  /* 0x00006e00080d7a24 */ /* 0x000fe200078e02ff */
[----:B------:R-:W-:Y:S01]  /*1e20*/  LOP3.LUT R11, R11, 0x10, R118, 0x78, !PT ;  /* 0x000000100b0b7812 */ /* 0x000fe200078e7876 */
[----:B------:R-:W-:Y:S01]  /*1e30*/  CS2R R70, SRZ ;  /* 0x0000000000467805 */ /* 0x000fe2000001ff00 */
[----:B------:R-:W-:Y:S01]  /*1e40*/  LEA R8, R23, R9, 0x1 ;  /* 0x0000000917087211 */ /* 0x000fe200078e08ff */
[----:B------:R-:W-:Y:S01]  /*1e50*/  CS2R R24, SRZ ;  /* 0x0000000000187805 */ /* 0x000fe2000001ff00 */
[----:B------:R-:W-:Y:S01]  /*1e60*/  IADD3.X R19, R12, c[0x0][0x174], R7, P2, P3 ;  /* 0x00005d000c137a10 */ /* 0x000fe200017e6407 */
[----:B------:R-:W-:Y:S01]  /*1e70*/  CS2R R26, SRZ ;  /* 0x00000000001a7805 */ /* 0x000fe2000001ff00 */
[----:B------:R-:W-:Y:S01]  /*1e80*/  IADD3 R7, R11, R18, RZ ;  /* 0x000000120b077210 */ /* 0x000fe20007ffe0ff */
[----:B------:R-:W-:Y:S01]  /*1e90*/  CS2R R28, SRZ ;  /* 0x00000000001c7805 */ /* 0x000fe2000001ff00 */
[----:B------:R-:W-:Y:S01]  /*1ea0*/  LEA R11, R23, R8, 0x1 ;  /* 0x00000008170b7211 */ /* 0x000fe200078e08ff */
[----:B------:R-:W-:Y:S01]  /*1eb0*/  CS2R R30, SRZ ;  /* 0x00000000001e7805 */ /* 0x000fe2000001ff00 */
[-C--:B------:R-:W-:Y:S01]  /*1ec0*/  LEA R158, P2, R9, R147.reuse, 0x1 ;  /* 0x00000093099e7211 */ /* 0x080fe200078408ff */
[----:B------:R-:W-:Y:S01]  /*1ed0*/  CS2R R32, SRZ ;  /* 0x0000000000207805 */ /* 0x000fe2000001ff00 */
[----:B------:R-:W-:Y:S01]  /*1ee0*/  MOV R20, c[0x0][0x1b8] ;  /* 0x00006e0000147a02 */ /* 0x000fe20000000f00 */
[----:B------:R-:W-:Y:S01]  /*1ef0*/  IMAD R12, R23, 0x2, R11 ;  /* 0x00000002170c7824 */ /* 0x000fe200078e020b */
[----:B------:R-:W-:Y:S01]  /*1f00*/  LEA R160, P1, R10, R147, 0x1 ;  /* 0x000000930aa07211 */ /* 0x000fe200078208ff */
[----:B------:R-:W-:Y:S01]  /*1f10*/  CS2R R34, SRZ ;  /* 0x0000000000227805 */ /* 0x000fe2000001ff00 */
[----:B------:R-:W-:Y:S01]  /*1f20*/  LEA.HI.X.SX32 R159, R9, R21, 0x1, P2 ;  /* 0x00000015099f7211 */ /* 0x000fe200010f0eff */
[----:B------:R-:W-:Y:S01]  /*1f30*/  CS2R R88, SRZ ;  /* 0x0000000000587805 */ /* 0x000fe2000001ff00 */
[C---:B------:R-:W-:Y:S01]  /*1f40*/  LEA R9, R23.reuse, R12, 0x1 ;  /* 0x0000000c17097211 */ /* 0x040fe200078e08ff */
[----:B------:R-:W-:Y:S01]  /*1f50*/  CS2R R90, SRZ ;  /* 0x00000000005a7805 */ /* 0x000fe2000001ff00 */
[----:B------:R-:W-:Y:S01]  /*1f60*/  LEA R14, R20, R13, 0x3 ;  /* 0x0000000d140e7211 */ /* 0x000fe200078e18ff */
[----:B------:R-:W-:Y:S01]  /*1f70*/  CS2R R64, SRZ ;  /* 0x0000000000407805 */ /* 0x000fe2000001ff00 */
[----:B------:R-:W-:Y:S01]  /*1f80*/  LEA.HI.X.SX32 R161, R10, R21, 0x1, P1 ;  /* 0x000000150aa17211 */ /* 0x000fe200008f0eff */
[----:B------:R-:W-:Y:S01]  /*1f90*/  CS2R R66, SRZ ;  /* 0x0000000000427805 */ /* 0x000fe2000001ff00 */
[----:B------:R-:W-:Y:S01]  /*1fa0*/  LEA R156, P1, R8, R147, 0x1 ;  /* 0x00000093089c7211 */ /* 0x000fe200078208ff */
[----:B------:R-:W-:Y:S01]  /*1fb0*/  CS2R R72, SRZ ;  /* 0x0000000000487805 */ /* 0x000fe2000001ff00 */
[C---:B------:R-:W-:Y:S01]  /*1fc0*/  LEA R10, R23.reuse, R9, 0x1 ;  /* 0x00000009170a7211 */ /* 0x040fe200078e08ff */
[----:B------:R-:W-:Y:S01]  /*1fd0*/  CS2R R74, SRZ ;  /* 0x00000000004a7805 */ /* 0x000fe2000001ff00 */
[----:B------:R-:W-:Y:S01]  /*1fe0*/  LEA R15, R20, R14, 0x3 ;  /* 0x0000000e140f7211 */ /* 0x000fe200078e18ff */
[----:B------:R-:W-:Y:S01]  /*1ff0*/  CS2R R80, SRZ ;  /* 0x0000000000507805 */ /* 0x000fe2000001ff00 */
[----:B------:R-:W-:Y:S01]  /*2000*/  LEA.HI.X.SX32 R157, R8, R21, 0x1, P1 ;  /* 0x00000015089d7211 */ /* 0x000fe200008f0eff */
[----:B------:R-:W-:Y:S01]  /*2010*/  CS2R R82, SRZ ;  /* 0x0000000000527805 */ /* 0x000fe2000001ff00 */
[----:B------:R-:W-:Y:S01]  /*2020*/  LEA R8, R23, R10, 0x1 ;  /* 0x0000000a17087211 */ /* 0x000fe200078e08ff */
[----:B------:R-:W-:Y:S01]  /*2030*/  UMOV UR4, URZ ;  /* 0x0000003f00047c82 */ /* 0x000fe20008000000 */
[----:B------:R-:W-:Y:S01]  /*2040*/  LEA R16, R20, R15, 0x3 ;  /* 0x0000000f14107211 */ /* 0x000fe200078e18ff */
[----:B------:R-:W-:Y:S01]  /*2050*/  UMOV UR5, URZ ;  /* 0x0000003f00057c82 */ /* 0x000fe20008000000 */
[----:B------:R-:W-:-:S02]  /*2060*/  LEA R154, P2, R11, R147, 0x1 ;  /* 0x000000930b9a7211 */ /* 0x000fc400078408ff */
[----:B------:R-:W-:Y:S02]  /*2070*/  LEA R146, P4, R8, R147, 0x1 ;  /* 0x0000009308927211 */ /* 0x000fe400078808ff */
[----:B------:R-:W-:Y:S02]  /*2080*/  LEA R17, R20, R16, 0x3 ;  /* 0x0000001014117211 */ /* 0x000fe400078e18ff */
[----:B------:R-:W-:Y:S02]  /*2090*/  LEA.HI.X.SX32 R155, R11, R21, 0x1, P2 ;  /* 0x000000150b9b7211 */ /* 0x000fe400010f0eff */
[-C--:B------:R-:W-:Y:S02]  /*20a0*/  LEA R152, P1, R12, R147.reuse, 0x1 ;  /* 0x000000930c987211 */ /* 0x080fe400078208ff */
[-C--:B------:R-:W-:Y:S02]  /*20b0*/  LEA R150, P2, R9, R147.reuse, 0x1 ;  /* 0x0000009309967211 */ /* 0x080fe400078408ff */
[----:B------:R-:W-:-:S02]  /*20c0*/  LEA R148, P3, R10, R147, 0x1 ;  /* 0x000000930a947211 */ /* 0x000fc400078608ff */
[----:B------:R-:W-:Y:S02]  /*20d0*/  LEA.HI.X.SX32 R147, R8, R21, 0x1, P4 ;  /* 0x0000001508937211 */ /* 0x000fe400020f0eff */
[C---:B------:R-:W-:Y:S02]  /*20e0*/  LEA R8, R20.reuse, R17, 0x3 ;  /* 0x0000001114087211 */ /* 0x040fe400078e18ff */
[----:B------:R-:W-:Y:S02]  /*20f0*/  LEA R144, P0, R13, R130, 0x1 ;  /* 0x000000820d907211 */ /* 0x000fe400078008ff */
[-C--:B------:R-:W-:Y:S02]  /*2100*/  LEA.HI.X.SX32 R151, R9, R21.reuse, 0x1, P2 ;  /* 0x0000001509977211 */ /* 0x080fe400010f0eff */
[----:B------:R-:W-:Y:S02]  /*2110*/  LEA R9, R20, R8, 0x3 ;  /* 0x0000000814097211 */ /* 0x000fe400078e18ff */
[----:B------:R-:W-:-:S02]  /*2120*/  LEA.HI.X.SX32 R153, R12, R21, 0x1, P1 ;  /* 0x000000150c997211 */ /* 0x000fc400008f0eff */
[----:B------:R-:W-:Y:S02]  /*2130*/  LEA.HI.X.SX32 R145, R13, R19, 0x1, P0 ;  /* 0x000000130d917211 */ /* 0x000fe400000f0eff */
[----:B------:R-:W-:Y:S01]  /*2140*/  LEA.HI.X.SX32 R149, R10, R21, 0x1, P3 ;  /* 0x000000150a957211 */ /* 0x000fe200018f0eff */
[----:B------:R-:W-:Y:S01]  /*2150*/  IMAD R10, R20, 0x8, R9 ;  /* 0x00000008140a7824 */ /* 0x000fe200078e0209 */
[-C--:B------:R-:W-:Y:S02]  /*2160*/  LEA R142, P1, R14, R130.reuse, 0x1 ;  /* 0x000000820e8e7211 */ /* 0x080fe400078208ff */
[-C--:B------:R-:W-:Y:S02]  /*2170*/  LEA R140, P0, R15, R130.reuse, 0x1 ;  /* 0x000000820f8c7211 */ /* 0x080fe400078008ff */
[----:B------:R-:W-:Y:S02]  /*2180*/  LEA R138, P2, R16, R130, 0x1 ;  /* 0x00000082108a7211 */ /* 0x000fe400078408ff */
[----:B------:R-:W-:-:S02]  /*2190*/  LEA.HI.X.SX32 R143, R14, R19, 0x1, P1 ;  /* 0x000000130e8f7211 */ /* 0x000fc400008f0eff */
[-C--:B------:R-:W-:Y:S02]  /*21a0*/  LEA.HI.X.SX32 R141, R15, R19.reuse, 0x1, P0 ;  /* 0x000000130f8d7211 */ /* 0x080fe400000f0eff */
[----:B------:R-:W-:Y:S02]  /*21b0*/  LEA.HI.X.SX32 R139, R16, R19, 0x1, P2 ;  /* 0x00000013108b7211 */ /* 0x000fe400010f0eff */
[-C--:B------:R-:W-:Y:S02]  /*21c0*/  LEA R136, P0, R17, R130.reuse, 0x1 ;  /* 0x0000008211887211 */ /* 0x080fe400078008ff */
[-C--:B------:R-:W-:Y:S02]  /*21d0*/  LEA R134, P1, R8, R130.reuse, 0x1 ;  /* 0x0000008208867211 */ /* 0x080fe400078208ff */
[-C--:B------:R-:W-:Y:S02]  /*21e0*/  LEA R132, P2, R9, R130.reuse, 0x1 ;  /* 0x0000008209847211 */ /* 0x080fe400078408ff */
[----:B------:R-:W-:-:S02]  /*21f0*/  LEA R130, P3, R10, R130, 0x1 ;  /* 0x000000820a827211 */ /* 0x000fc400078608ff */
[-C--:B------:R-:W-:Y:S02]  /*2200*/  LEA.HI.X.SX32 R137, R17, R19.reuse, 0x1, P0 ;  /* 0x0000001311897211 */ /* 0x080fe400000f0eff */
[-C--:B------:R-:W-:Y:S02]  /*2210*/  LEA.HI.X.SX32 R131, R10, R19.reuse, 0x1, P3 ;  /* 0x000000130a837211 */ /* 0x080fe400018f0eff */
[----:B------:R-:W-:Y:S02]  /*2220*/  LOP3.LUT R10, R3, 0x30, R118, 0x78, !PT ;  /* 0x00000030030a7812 */ /* 0x000fe400078e7876 */
[-C--:B------:R-:W-:Y:S02]  /*2230*/  LEA.HI.X.SX32 R135, R8, R19.reuse, 0x1, P1 ;  /* 0x0000001308877211 */ /* 0x080fe400008f0eff */
[----:B------:R-:W-:Y:S02]  /*2240*/  LEA.HI.X.SX32 R133, R9, R19, 0x1, P2 ;  /* 0x0000001309857211 */ /* 0x000fe400010f0eff */
[----:B------:R-:W-:Y:S01]  /*2250*/  MOV R128, 0xff800000 ;  /* 0xff80000000807802 */ /* 0x000fe20000000f00 */
[----:B------:R-:W-:Y:S01]  /*2260*/  CS2R R8, SRZ ;  /* 0x0000000000087805 */ /* 0x000fe2000001ff00 */
[----:B------:R-:W-:-:S02]  /*2270*/  MOV R116, 0x3f800000 ;  /* 0x3f80000000747802 */ /* 0x000fc40000000f00 */
[----:B------:R-:W-:Y:S02]  /*2280*/  MOV R19, 0x3f800000 ;  /* 0x3f80000000137802 */ /* 0x000fe40000000f00 */
[----:B------:R-:W-:Y:S02]  /*2290*/  MOV R18, 0x3f800000 ;  /* 0x3f80000000127802 */ /* 0x000fe40000000f00 */
[----:B------:R-:W-:Y:S02]  /*22a0*/  MOV R17, 0x3f800000 ;  /* 0x3f80000000117802 */ /* 0x000fe40000000f00 */
[----:B------:R-:W-:Y:S02]  /*22b0*/  MOV R127, 0xff800000 ;  /* 0xff800000007f7802 */ /* 0x000fe40000000f00 */
[----:B------:R-:W-:Y:S02]  /*22c0*/  MOV R126, 0xff800000 ;  /* 0xff800000007e7802 */ /* 0x000fe40000000f00 */
[----:B------:R-:W-:-:S02]  /*22d0*/  MOV R125, 0xff800000 ;  /* 0xff800000007d7802 */ /* 0x000fc40000000f00 */
[C---:B------:R-:W-:Y:S02]  /*22e0*/  IADD3 R11, R4.reuse, 0x48, RZ ;  /* 0x00000048040b7810 */ /* 0x040fe40007ffe0ff */
[C---:B------:R-:W-:Y:S02]  /*22f0*/  IADD3 R12, R4.reuse, 0x40, RZ ;  /* 0x00000040040c7810 */ /* 0x040fe40007ffe0ff */
[----:B------:R-:W-:Y:S02]  /*2300*/  IADD3 R13, R4, 0x8, RZ ;  /* 0x00000008040d7810 */ /* 0x000fe40007ffe0ff */
[C---:B------:R-:W-:Y:S02]  /*2310*/  LOP3.LUT R14, R5.reuse, 0x20, RZ, 0x3c, !PT ;  /* 0x00000020050e7812 */ /* 0x040fe400078e3cff */
[C---:B------:R-:W-:Y:S02]  /*2320*/  LOP3.LUT R15, R5.reuse, 0x40, RZ, 0x3c, !PT ;  /* 0x00000040050f7812 */ /* 0x040fe400078e3cff */
[----:B------:R-:W-:-:S02]  /*2330*/  LOP3.LUT R16, R5, 0x60, RZ, 0x3c, !PT ;  /* 0x0000006005107812 */ /* 0x000fc400078e3cff */
[----:B------:R-:W-:Y:S02]  /*2340*/  LOP3.LUT R3, R10, 0x40, RZ, 0x3c, !PT ;  /* 0x000000400a037812 */ /* 0x000fe400078e3cff */
.L_x_1:
[----:B------:R-:W-:-:S04]  /*2350*/  IMAD.WIDE R98, R9, 0x2, R160 ;  /* 0x0000000209627825 */ /* 0x000fc800078e02a0 */
[C---:B------:R-:W-:Y:S02]  /*2360*/  IMAD.WIDE R96, R9.reuse, 0x2, R152 ;  /* 0x0000000209607825 */ /* 0x040fe400078e0298 */
[----:B------:R-:W2:Y:S02]  /*2370*/  LDG.E.U16 R98, [R98.64] ;  /* 0x0000000662627981 */ /* 0x000ea4000c1e1500 */
[C---:B------:R-:W-:Y:S02]  /*2380*/  IMAD.WIDE R94, R9.reuse, 0x2, R158 ;  /* 0x00000002095e7825 */ /* 0x040fe400078e029e */
[----:B------:R-:W3:Y:S02]  /*2390*/  LDG.E.U16 R96, [R96.64] ;  /* 0x0000000660607981 */ /* 0x000ee4000c1e1500 */
[C---:B------:R-:W-:Y:S02]  /*23a0*/  IMAD.WIDE R84, R9.reuse, 0x2, R150 ;  /* 0x0000000209547825 */ /* 0x040fe400078e0296 */
[----:B------:R-:W4:Y:S02]  /*23b0*/  LDG.E.U16 R95, [R94.64] ;  /* 0x000000065e5f7981 */ /* 0x000f24000c1e1500 */
[----:B------:R-:W-:-:S02]  /*23c0*/  IMAD.WIDE R92, R9, 0x2, R156 ;  /* 0x00000002095c7825 */ /* 0x000fc400078e029c */
[----:B------:R-:W5:Y:S02]  /*23d0*/  LDG.E.U16 R107, [R84.64] ;  /* 0x00000006546b7981 */ /* 0x000f64000c1e1500 */
[C---:B------:R-:W-:Y:S02]  /*23e0*/  IMAD.WIDE R20, R9.reuse, 0x2, R148 ;  /* 0x0000000209147825 */ /* 0x040fe400078e0294 */
[----:B------:R-:W5:Y:S02]  /*23f0*/  LDG.E.U16 R104, [R92.64] ;  /* 0x000000065c687981 */ /* 0x000f64000c1e1500 */
[C---:B------:R-:W-:Y:S02]  /*2400*/  IMAD.WIDE R86, R9.reuse, 0x2, R154 ;  /* 0x0000000209567825 */ /* 0x040fe400078e029a */
[----:B------:R-:W5:Y:S02]  /*2410*/  LDG.E.U16 R106, [R20.64] ;  /* 0x00000006146a7981 */ /* 0x000f64000c1e1500 */
[----:B------:R-:W-:-:S02]  /*2420*/  IMAD.WIDE R22, R9, 0x2, R146 ;  /* 0x0000000209167825 */ /* 0x000fc400078e0292 */
[----:B------:R-:W5:Y:S04]  /*2430*/  LDG.E.U16 R105, [R86.64] ;  /* 0x0000000656697981 */ /* 0x000f68000c1e1500 */
[----:B------:R-:W5:Y:S04]  /*2440*/  LDG.E.U16 R129, [R22.64] ;  /* 0x0000000616817981 */ /* 0x000f68000c1e1500 */
[----:B------:R-:W-:Y:S01]  /*2450*/  BAR.SYNC.DEFER_BLOCKING 0x0 ;  /* 0x0000000000007b1d */ /* 0x000fe20000010000 */
[----:B------:R-:W-:-:S04]  /*2460*/  IMAD.WIDE R162, R8, 0x2, R136 ;  /* 0x0000000208a27825 */ /* 0x000fc800078e0288 */
[C---:B------:R-:W-:Y:S01]  /*2470*/  IMAD.WIDE R164, R8.reuse, 0x2, R140 ;  /* 0x0000000208a47825 */ /* 0x040fe200078e028c */
[----:B--2---:R-:W-:Y:S04]  /*2480*/  STS.U16 [R5+0x4000], R98 ;  /* 0x0040006205007388 */ /* 0x004fe80000000400 */
[----:B---3--:R-:W-:Y:S04]  /*2490*/  STS.U16 [R5+0x4400], R96 ;  /* 0x0044006005007388 */ /* 0x008fe80000000400 */
[----:B----4-:R-:W-:Y:S04]  /*24a0*/  STS.U16 [R14+0x4100], R95 ;  /* 0x0041005f0e007388 */ /* 0x010fe80000000400 */
[----:B-----5:R-:W-:Y:S04]  /*24b0*/  STS.U16 [R14+0x4500], R107 ;  /* 0x0045006b0e007388 */ /* 0x020fe80000000400 */
[----:B------:R-:W-:Y:S04]  /*24c0*/  STS.U16 [R15+0x4200], R104 ;  /* 0x004200680f007388 */ /* 0x000fe80000000400 */
[----:B------:R-:W-:Y:S04]  /*24d0*/  STS.U16 [R15+0x4600], R106 ;  /* 0x0046006a0f007388 */ /* 0x000fe80000000400 */
[----:B------:R-:W-:Y:S04]  /*24e0*/  STS.U16 [R16+0x4300], R105 ;  /* 0x0043006910007388 */ /* 0x000fe80000000400 */
[----:B------:R-:W-:Y:S04]  /*24f0*/  STS.U16 [R16+0x4700], R129 ;  /* 0x0047008110007388 */ /* 0x000fe80000000400 */
[----:B------:R-:W-:Y:S06]  /*2500*/  BAR.SYNC.DEFER_BLOCKING 0x0 ;  /* 0x0000000000007b1d */ /* 0x000fec0000010000 */
[----:B------:R-:W-:Y:S04]  /*2510*/  LDSM.16.MT88.4 R100, [R6] ;  /* 0x000000000664783b */ /* 0x000fe80000004200 */
[----:B------:R-:W0:Y:S04]  /*2520*/  LDSM.16.M88.4 R20, [R10+0x4000] ;  /* 0x004000000a14783b */ /* 0x000e280000000200 */
[----:B------:R-:W1:Y:S04]  /*2530*/  LDSM.16.MT88.4 R108, [R6+0x80] ;  /* 0x00008000066c783b */ /* 0x000e680000004200 */
[----:B------:R-:W2:Y:S04]  /*2540*/  LDSM.16.M88.4 R84, [R10+0x4400] ;  /* 0x004400000a54783b */ /* 0x000ea80000000200 */
[----:B------:R-:W3:Y:S04]  /*2550*/  LDSM.16.MT88.4 R96, [R6+0x1000] ;  /* 0x001000000660783b */ /* 0x000ee80000004200 */
[----:B------:R-:W4:Y:S04]  /*2560*/  LDSM.16.MT88.4 R92, [R6+0x1080] ;  /* 0x00108000065c783b */ /* 0x000f280000004200 */
[----:B------:R-:W5:Y:S01]  /*2570*/  LDG.E.U16 R164, [R164.64] ;  /* 0x00000006a4a47981 */ /* 0x000f62000c1e1500 */
[-C--:B0-----:R-:W-:Y:S08]  /*2580*/  HMMA.16816.F32.BF16 R112, R100, R20.reuse, RZ ;  /* 0x000000146470723c */ /* 0x081ff000000418ff */
[----:B-1----:R-:W-:Y:S08]  /*2590*/  HMMA.16816.F32.BF16 R104, R108, R20, RZ ;  /* 0x000000146c68723c */ /* 0x002ff000000418ff */
[-C--:B--2---:R-:W-:Y:S08]  /*25a0*/  HMMA.16816.F32.BF16 R100, R100, R84.reuse, RZ ;  /* 0x000000546464723c */ /* 0x084ff000000418ff */
[----:B------:R-:W-:Y:S08]  /*25b0*/  HMMA.16816.F32.BF16 R108, R108, R84, RZ ;  /* 0x000000546c6c723c */ /* 0x000ff000000418ff */
[C---:B---3--:R-:W-:Y:S08]  /*25c0*/  HMMA.16816.F32.BF16 R112, R96.reuse, R22, R112 ;  /* 0x000000166070723c */ /* 0x048ff00000041870 */
[----:B------:R-:W-:Y:S01]  /*25d0*/  HMMA.16816.F32.BF16 R100, R96, R86, R100 ;  /* 0x000000566064723c */ /* 0x000fe20000041864 */
[----:B------:R-:W-:Y:S07]  /*25e0*/  LDSM.16.MT88.4 R96, [R6+0x2080] ;  /* 0x002080000660783b */ /* 0x000fee0000004200 */
[C---:B----4-:R-:W-:Y:S01]  /*25f0*/  HMMA.16816.F32.BF16 R104, R92.reuse, R22, R104 ;  /* 0x000000165c68723c */ /* 0x050fe20000041868 */
[----:B------:R-:W-:Y:S07]  /*2600*/  LDSM.16.M88.4 R20, [R3+0x4400] ;  /* 0x004400000314783b */ /* 0x000fee0000000200 */
[----:B------:R-:W-:Y:S01]  /*2610*/  HMMA.16816.F32.BF16 R108, R92, R86, R108 ;  /* 0x000000565c6c723c */ /* 0x000fe2000004186c */
[----:B------:R-:W0:Y:S04]  /*2620*/  LDSM.16.MT88.4 R92, [R6+0x2000] ;  /* 0x00200000065c783b */ /* 0x000e280000004200 */
[----:B------:R-:W1:Y:S03]  /*2630*/  LDSM.16.M88.4 R84, [R3+0x4000] ;  /* 0x004000000354783b */ /* 0x000e660000000200 */
[C---:B0-----:R-:W-:Y:S08]  /*2640*/  HMMA.16816.F32.BF16 R100, R92.reuse, R20, R100 ;  /* 0x000000145c64723c */ /* 0x041ff00000041864 */
[-C--:B-1----:R-:W-:Y:S01]  /*2650*/  HMMA.16816.F32.BF16 R112, R92, R84.reuse, R112 ;  /* 0x000000545c70723c */ /* 0x082fe20000041870 */
[----:B------:R-:W0:Y:S07]  /*2660*/  LDSM.16.MT88.4 R92, [R6+0x3000] ;  /* 0x00300000065c783b */ /* 0x000e2e0000004200 */
[C---:B------:R-:W-:Y:S01]  /*2670*/  HMMA.16816.F32.BF16 R104, R96.reuse, R84, R104 ;  /* 0x000000546068723c */ /* 0x040fe20000041868 */
[----:B------:R1:W2:Y:S07]  /*2680*/  LDG.E.U16 R84, [R162.64] ;  /* 0x00000006a2547981 */ /* 0x0002ae000c1e1500 */
[----:B------:R-:W-:Y:S08]  /*2690*/  HMMA.16816.F32.BF16 R108, R96, R20, R108 ;  /* 0x00000014606c723c */ /* 0x000ff0000004186c */
[C---:B0-----:R-:W-:Y:S08]  /*26a0*/  HMMA.16816.F32.BF16 R112, R92.reuse, R86, R112 ;  /* 0x000000565c70723c */ /* 0x041ff00000041870 */
[----:B------:R-:W-:Y:S01]  /*26b0*/  HMMA.16816.F32.BF16 R100, R92, R22, R100 ;  /* 0x000000165c64723c */ /* 0x000fe20000041864 */
[----:B------:R-:W0:Y:S01]  /*26c0*/  LDSM.16.MT88.4 R92, [R6+0x3080] ;  /* 0x00308000065c783b */ /* 0x000e220000004200 */
[----:B------:R-:W-:-:S04]  /*26d0*/  IMAD.WIDE R20, R8, 0x2, R144 ;  /* 0x0000000208147825 */ /* 0x000fc800078e0290 */
[C---:B------:R-:W-:Y:S01]  /*26e0*/  IMAD.WIDE R96, R8.reuse, 0x2, R142 ;  /* 0x0000000208607825 */ /* 0x040fe200078e028e */
[----:B------:R3:W4:Y:S04]  /*26f0*/  LDG.E.U16 R85, [R20.64] ;  /* 0x0000000614557981 */ /* 0x000728000c1e1500 */
[----:B---3--:R3:W4:Y:S01]  /*2700*/  LDG.E.U16 R21, [R96.64] ;  /* 0x0000000660157981 */ /* 0x008722000c1e1500 */
[----:B------:R-:W-:-:S04]  /*2710*/  IMAD.WIDE R98, R8, 0x2, R138 ;  /* 0x0000000208627825 */ /* 0x000fc800078e028a */
[C---:B-1----:R-:W-:Y:S02]  /*2720*/  IMAD.WIDE R162, R8.reuse, 0x2, R134 ;  /* 0x0000000208a27825 */ /* 0x042fe400078e0286 */
[----:B------:R1:W4:Y:S02]  /*2730*/  LDG.E.U16 R98, [R98.64] ;  /* 0x0000000662627981 */ /* 0x000324000c1e1500 */
[C---:B---3--:R-:W-:Y:S02]  /*2740*/  IMAD.WIDE R96, R8.reuse, 0x2, R132 ;  /* 0x0000000208607825 */ /* 0x048fe400078e0284 */
[----:B------:R3:W4:Y:S04]  /*2750*/  LDG.E.U16 R20, [R162.64] ;  /* 0x00000006a2147981 */ /* 0x000728000c1e1500 */
[----:B------:R1:W4:Y:S01]  /*2760*/  LDG.E.U16 R96, [R96.64] ;  /* 0x0000000660607981 */ /* 0x000322000c1e1500 */
[----:B0-----:R-:W-:Y:S07]  /*2770*/  HMMA.16816.F32.BF16 R104, R92, R86, R104 ;  /* 0x000000565c68723c */ /* 0x001fee0000041868 */
[----:B------:R-:W-:-:S06]  /*2780*/  IMAD.WIDE R86, R8, 0x2, R130 ;  /* 0x0000000208567825 */ /* 0x000fcc00078e0282 */
[----:B------:R0:W4:Y:S01]  /*2790*/  LDG.E.U16 R86, [R86.64] ;  /* 0x0000000656567981 */ /* 0x000122000c1e1500 */
[----:B------:R-:W-:Y:S01]  /*27a0*/  HMMA.16816.F32.BF16 R108, R92, R22, R108 ;  /* 0x000000165c6c723c */ /* 0x000fe2000004186c */
[----:B------:R-:W-:Y:S02]  /*27b0*/  FMUL R113, R113, c[0x0][0x188] ;  /* 0x0000620071717a20 */ /* 0x000fe40000400000 */
[----:B------:R-:W-:Y:S01]  /*27c0*/  FMUL R100, R100, c[0x0][0x188] ;  /* 0x0000620064647a20 */ /* 0x000fe20000400000 */
[----:B------:R-:W-:Y:S03]  /*27d0*/  BAR.SYNC.DEFER_BLOCKING 0x0 ;  /* 0x0000000000007b1d */ /* 0x000fe60000010000 */
[----:B------:R-:W-:-:S04]  /*27e0*/  LEA R92, P0, R120, UR4, 0x1 ;  /* 0x00000004785c7c11 */ /* 0x000fc8000f8008ff */
[CC--:B------:R-:W-:Y:S01]  /*27f0*/  ISETP.GT.U32.AND P3, PT, R92.reuse, R4.reuse, PT ;  /* 0x000000045c00720c */ /* 0x0c0fe20003f64070 */
[----:B------:R-:W-:Y:S01]  /*2800*/  IMAD.X R22, RZ, RZ, UR5, P0 ;  /* 0x00000005ff167e24 */ /* 0x000fe200080e06ff */
[C---:B-1----:R-:W-:Y:S02]  /*2810*/  IADD3 R99, P2, R92.reuse, 0x8, RZ ;  /* 0x000000085c637810 */ /* 0x042fe40007f5e0ff */
[-C--:B------:R-:W-:Y:S01]  /*2820*/  ISETP.GE.U32.AND P1, PT, R92, R4.reuse, PT ;  /* 0x000000045c00720c */ /* 0x080fe20003f26070 */
[----:B0-----:R-:W-:Y:S01]  /*2830*/  FMUL R87, R112, c[0x0][0x188] ;  /* 0x0000620070577a20 */ /* 0x001fe20000400000 */
[----:B------:R-:W-:Y:S02]  /*2840*/  ISETP.GT.U32.AND P0, PT, R99, R4, PT ;  /* 0x000000046300720c */ /* 0x000fe40003f04070 */
[----:B------:R-:W-:Y:S02]  /*2850*/  ISETP.GT.U32.AND.EX P3, PT, R22, RZ, PT, P3 ;  /* 0x000000ff1600720c */ /* 0x000fe40003f64130 */
[----:B------:R-:W-:-:S02]  /*2860*/  IADD3 R93, P4, R92, 0x9, RZ ;  /* 0x000000095c5d7810 */ /* 0x000fc40007f9e0ff */
[----:B------:R-:W-:Y:S02]  /*2870*/  IADD3.X R23, RZ, R22, RZ, P2, !PT ;  /* 0x00000016ff177210 */ /* 0x000fe400017fe4ff */
[----:B------:R-:W-:Y:S02]  /*2880*/  ISETP.GE.U32.AND.EX P1, PT, R22, RZ, PT, P1 ;  /* 0x000000ff1600720c */ /* 0x000fe40003f26110 */
[----:B------:R-:W-:Y:S02]  /*2890*/  ISETP.GT.U32.AND P2, PT, R93, R4, PT ;  /* 0x000000045d00720c */ /* 0x000fe40003f44070 */
[----:B------:R-:W-:Y:S02]  /*28a0*/  ISETP.GT.U32.AND.EX P0, PT, R23, RZ, PT, P0 ;  /* 0x000000ff1700720c */ /* 0x000fe40003f04100 */
[----:B------:R-:W-:Y:S02]  /*28b0*/  IADD3.X R97, RZ, R22, RZ, P4, !PT ;  /* 0x00000016ff617210 */ /* 0x000fe400027fe4ff */
[----:B------:R-:W-:-:S02]  /*28c0*/  FSEL R87, R87, -INF , !P3 ;  /* 0xff80000057577808 */ /* 0x000fc40005800000 */
[----:B---3--:R-:W-:Y:S01]  /*28d0*/  FSEL R162, R113, -INF , !P1 ;  /* 0xff80000071a27808 */ /* 0x008fe20004800000 */
[----:B------:R-:W-:Y:S01]  /*28e0*/  FMUL R101, R101, c[0x0][0x188] ;  /* 0x0000620065657a20 */ /* 0x000fe20000400000 */
[----:B------:R-:W-:Y:S02]  /*28f0*/  ISETP.GT.U32.AND.EX P1, PT, R97, RZ, PT, P2 ;  /* 0x000000ff6100720c */ /* 0x000fe40003f24120 */
[----:B------:R-:W-:Y:S02]  /*2900*/  FSEL R112, R100, -INF , !P0 ;  /* 0xff80000064707808 */ /* 0x000fe40004000000 */
[----:B------:R-:W-:Y:S02]  /*2910*/  FMNMX R95, R87, R162, !PT ;  /* 0x000000a2575f7209 */ /* 0x000fe40007800000 */
[----:B------:R-:W-:Y:S02]  /*2920*/  FSEL R100, R101, -INF , !P1 ;  /* 0xff80000065647808 */ /* 0x000fe40004800000 */
[----:B------:R-:W-:-:S04]  /*2930*/  FMNMX R95, R112, R95, !PT ;  /* 0x0000005f705f7209 */ /* 0x000fc80007800000 */
[----:B------:R-:W-:-:S05]  /*2940*/  FMNMX R101, R100, R95, !PT ;  /* 0x0000005f64657209 */ /* 0x000fca0007800000 */
[----:B------:R-:W0:Y:S01]  /*2950*/  SHFL.BFLY PT, R94, R101, 0x2, 0x1f ;  /* 0x0c401f00655e7f89 */ /* 0x000e2200000e0000 */
[-C--:B------:R-:W-:Y:S01]  /*2960*/  ISETP.GT.U32.AND P0, PT, R92, R13.reuse, PT ;  /* 0x0000000d5c00720c */ /* 0x080fe20003f04070 */
[----:B------:R-:W-:Y:S01]  /*2970*/  FMUL R95, R102, c[0x0][0x188] ;  /* 0x00006200665f7a20 */ /* 0x000fe20000400000 */
[----:B------:R-:W-:Y:S01]  /*2980*/  ISETP.GE.U32.AND P1, PT, R92, R13, PT ;  /* 0x0000000d5c00720c */ /* 0x000fe20003f26070 */
[----:B------:R-:W-:Y:S01]  /*2990*/  FMUL R113, R114, c[0x0][0x188] ;  /* 0x0000620072717a20 */ /* 0x000fe20000400000 */
[----:B------:R-:W-:Y:S01]  /*29a0*/  ISETP.GT.U32.AND.EX P0, PT, R22, RZ, PT, P0 ;  /* 0x000000ff1600720c */ /* 0x000fe20003f04100 */
[----:B------:R-:W-:Y:S01]  /*29b0*/  FMUL R102, R115, c[0x0][0x188] ;  /* 0x0000620073667a20 */ /* 0x000fe20000400000 */
[CC--:B------:R-:W-:Y:S02]  /*29c0*/  ISETP.GT.U32.AND P4, PT, R92.reuse, R12.reuse, PT ;  /* 0x0000000c5c00720c */ /* 0x0c0fe40003f84070 */
[C---:B------:R-:W-:Y:S02]  /*29d0*/  ISETP.GE.U32.AND P2, PT, R92.reuse, R12, PT ;  /* 0x0000000c5c00720c */ /* 0x040fe40003f46070 */
[----:B------:R-:W-:-:S02]  /*29e0*/  ISETP.GT.U32.AND P6, PT, R92, R11, PT ;  /* 0x0000000b5c00720c */ /* 0x000fc40003fc4070 */
[-C--:B------:R-:W-:Y:S02]  /*29f0*/  ISETP.GE.U32.AND P5, PT, R92, R11.reuse, PT ;  /* 0x0000000b5c00720c */ /* 0x080fe40003fa6070 */
[C---:B------:R-:W-:Y:S02]  /*2a00*/  ISETP.GE.U32.AND.EX P1, PT, R22.reuse, RZ, PT, P1 ;  /* 0x000000ff1600720c */ /* 0x040fe40003f26110 */
[----:B------:R-:W-:Y:S02]  /*2a10*/  FSEL R95, R95, -INF , !P3 ;  /* 0xff8000005f5f7808 */ /* 0x000fe40005800000 */
[----:B------:R-:W-:Y:S02]  /*2a20*/  FSEL R113, R113, -INF , !P0 ;  /* 0xff80000071717808 */ /* 0x000fe40004000000 */
[C---:B------:R-:W-:Y:S02]  /*2a30*/  ISETP.GT.U32.AND P3, PT, R99.reuse, R12, PT ;  /* 0x0000000c6300720c */ /* 0x040fe40003f64070 */
[----:B------:R-:W-:Y:S01]  /*2a40*/  ISETP.GT.U32.AND P0, PT, R99, R11, PT ;  /* 0x0000000b6300720c */ /* 0x000fe20003f04070 */
[----:B------:R-:W-:Y:S01]  /*2a50*/  FMUL R99, R105, c[0x0][0x188] ;  /* 0x0000620069637a20 */ /* 0x000fe20000400000 */
[----:B------:R-:W-:-:S02]  /*2a60*/  ISETP.GT.U32.AND.EX P4, PT, R22, RZ, PT, P4 ;  /* 0x000000ff1600720c */ /* 0x000fc40003f84140 */
[C---:B------:R-:W-:Y:S02]  /*2a70*/  ISETP.GE.U32.AND.EX P2, PT, R22.reuse, RZ, PT, P2 ;  /* 0x000000ff1600720c */ /* 0x040fe40003f46120 */
[C---:B------:R-:W-:Y:S02]  /*2a80*/  ISETP.GT.U32.AND.EX P6, PT, R22.reuse, RZ, PT, P6 ;  /* 0x000000ff1600720c */ /* 0x040fe40003fc4160 */
[----:B------:R-:W-:Y:S01]  /*2a90*/  ISETP.GE.U32.AND.EX P5, PT, R22, RZ, PT, P5 ;  /* 0x000000ff1600720c */ /* 0x000fe20003fa6150 */
[----:B------:R-:W-:Y:S01]  /*2aa0*/  FMUL R22, R104, c[0x0][0x188] ;  /* 0x0000620068167a20 */ /* 0x000fe20000400000 */
[----:B------:R-:W-:Y:S02]  /*2ab0*/  FSEL R102, R102, -INF , !P1 ;  /* 0xff80000066667808 */ /* 0x000fe40004800000 */
[----:B------:R-:W-:Y:S02]  /*2ac0*/  ISETP.GT.U32.AND P1, PT, R93, R13, PT ;  /* 0x0000000d5d00720c */ /* 0x000fe40003f24070 */
[----:B0-----:R-:W-:Y:S01]  /*2ad0*/  FMNMX R101, R101, R94, !PT ;  /* 0x0000005e65657209 */ /* 0x001fe20007800000 */
[----:B------:R-:W-:Y:S01]  /*2ae0*/  FMUL R94, R108, c[0x0][0x188] ;  /* 0x000062006c5e7a20 */ /* 0x000fe20000400000 */
[----:B------:R-:W-:Y:S01]  /*2af0*/  FSEL R22, R22, -INF , !P4 ;  /* 0xff80000016167808 */ /* 0x000fe20006000000 */
[----:B------:R-:W-:Y:S01]  /*2b00*/  FMUL R103, R103, c[0x0][0x188] ;  /* 0x0000620067677a20 */ /* 0x000fe20000400000 */
[----:B------:R-:W-:-:S02]  /*2b10*/  ISETP.GT.U32.AND.EX P3, PT, R23, RZ, PT, P3 ;  /* 0x000000ff1700720c */ /* 0x000fc40003f64130 */
[----:B------:R-:W-:Y:S02]  /*2b20*/  FSEL R99, R99, -INF , !P2 ;  /* 0xff80000063637808 */ /* 0x000fe40005000000 */
[----:B------:R-:W-:Y:S02]  /*2b30*/  ISETP.GT.U32.AND P4, PT, R93, R12, PT ;  /* 0x0000000c5d00720c */ /* 0x000fe40003f84070 */
[----:B------:R-:W-:Y:S02]  /*2b40*/  ISETP.GT.U32.AND.EX P1, PT, R97, RZ, PT, P1 ;  /* 0x000000ff6100720c */ /* 0x000fe40003f24110 */
[----:B------:R-:W-:Y:S01]  /*2b50*/  FMNMX R108, R113, R102, !PT ;  /* 0x00000066716c7209 */ /* 0x000fe20007800000 */
[----:B------:R-:W0:Y:S01]  /*2b60*/  SHFL.BFLY PT, R104, R101, 0x1, 0x1f ;  /* 0x0c201f0065687f89 */ /* 0x000e2200000e0000 */
[----:B------:R-:W-:Y:S01]  /*2b70*/  FMUL R92, R109, c[0x0][0x188] ;  /* 0x000062006d5c7a20 */ /* 0x000fe20000400000 */
[----:B------:R-:W-:Y:S02]  /*2b80*/  FSEL R94, R94, -INF , !P3 ;  /* 0xff8000005e5e7808 */ /* 0x000fe40005800000 */
[----:B------:R-:W-:-:S02]  /*2b90*/  FMNMX R105, R22, R99, !PT ;  /* 0x0000006316697209 */ /* 0x000fc40007800000 */
[----:B------:R-:W-:Y:S02]  /*2ba0*/  ISETP.GT.U32.AND.EX P4, PT, R97, RZ, PT, P4 ;  /* 0x000000ff6100720c */ /* 0x000fe40003f84140 */
[----:B------:R-:W-:Y:S02]  /*2bb0*/  FSEL R103, R103, -INF , !P1 ;  /* 0xff80000067677808 */ /* 0x000fe40004800000 */
[----:B------:R-:W-:Y:S02]  /*2bc0*/  FMNMX R108, R95, R108, !PT ;  /* 0x0000006c5f6c7209 */ /* 0x000fe40007800000 */
[----:B------:R-:W-:Y:S02]  /*2bd0*/  FMNMX R105, R94, R105, !PT ;  /* 0x000000695e697209 */ /* 0x000fe40007800000 */
[----:B------:R-:W-:Y:S02]  /*2be0*/  FSEL R92, R92, -INF , !P4 ;  /* 0xff8000005c5c7808 */ /* 0x000fe40006000000 */
[----:B------:R-:W-:-:S02]  /*2bf0*/  FMNMX R108, R103, R108, !PT ;  /* 0x0000006c676c7209 */ /* 0x000fc40007800000 */
[----:B------:R-:W-:-:S03]  /*2c00*/  FMNMX R109, R92, R105, !PT ;  /* 0x000000695c6d7209 */ /* 0x000fc60007800000 */
[----:B------:R-:W1:Y:S01]  /*2c10*/  SHFL.BFLY PT, R105, R108, 0x2, 0x1f ;  /* 0x0c401f006c697f89 */ /* 0x000e6200000e0000 */
[----:B------:R-:W-:Y:S02]  /*2c20*/  ISETP.GT.U32.AND P1, PT, R93, R11, PT ;  /* 0x0000000b5d00720c */ /* 0x000fe40003f24070 */
[----:B0-----:R-:W-:Y:S02]  /*2c30*/  FMNMX R101, R101, R104, !PT ;  /* 0x0000006865657209 */ /* 0x001fe40007800000 */
[----:B------:R-:W0:Y:S01]  /*2c40*/  SHFL.BFLY PT, R104, R109, 0x2, 0x1f ;  /* 0x0c401f006d687f89 */ /* 0x000e2200000e0000 */
[----:B------:R-:W-:Y:S02]  /*2c50*/  ISETP.GT.U32.AND.EX P0, PT, R23, RZ, PT, P0 ;  /* 0x000000ff1700720c */ /* 0x000fe40003f04100 */
[----:B------:R-:W-:Y:S01]  /*2c60*/  FMNMX R101, R101, R128, !PT ;  /* 0x0000008065657209 */ /* 0x000fe20007800000 */
[----:B------:R-:W-:Y:S01]  /*2c70*/  FMUL R23, R107, c[0x0][0x188] ;  /* 0x000062006b177a20 */ /* 0x000fe20000400000 */
[----:B------:R-:W-:Y:S01]  /*2c80*/  ISETP.GT.U32.AND.EX P1, PT, R97, RZ, PT, P1 ;  /* 0x000000ff6100720c */ /* 0x000fe20003f24110 */
[----:B------:R-:W-:-:S02]  /*2c90*/  FMUL R97, R106, c[0x0][0x188] ;  /* 0x000062006a617a20 */ /* 0x000fc40000400000 */
[----:B------:R-:W-:Y:S01]  /*2ca0*/  FADD R87, R87, -R101 ;  /* 0x8000006557577221 */ /* 0x000fe20000000000 */
[----:B------:R-:W-:Y:S01]  /*2cb0*/  FSEL R23, R23, -INF , !P5 ;  /* 0xff80000017177808 */ /* 0x000fe20006800000 */
[----:B------:R-:W-:Y:S01]  /*2cc0*/  FMUL R93, R110, c[0x0][0x188] ;  /* 0x000062006e5d7a20 */ /* 0x000fe20000400000 */
[----:B------:R-:W-:Y:S01]  /*2cd0*/  FSEL R97, R97, -INF , !P6 ;  /* 0xff80000061617808 */ /* 0x000fe20007000000 */
[----:B------:R-:W-:Y:S02]  /*2ce0*/  FMUL R129, R87, 1.4426950216293334961 ;  /* 0x3fb8aa3b57817820 */ /* 0x000fe40000400000 */
[----:B------:R-:W-:Y:S01]  /*2cf0*/  FMUL R87, R111, c[0x0][0x188] ;  /* 0x000062006f577a20 */ /* 0x000fe20000400000 */
[----:B------:R-:W-:Y:S02]  /*2d00*/  FSEL R93, R93, -INF , !P0 ;  /* 0xff8000005d5d7808 */ /* 0x000fe40004000000 */
[----:B-1----:R-:W-:Y:S02]  /*2d10*/  FMNMX R105, R108, R105, !PT ;  /* 0x000000696c697209 */ /* 0x002fe40007800000 */
[----:B------:R-:W-:-:S03]  /*2d20*/  FMNMX R106, R97, R23, !PT ;  /* 0x00000017616a7209 */ /* 0x000fc60007800000 */
[----:B------:R-:W1:Y:S01]  /*2d30*/  SHFL.BFLY PT, R114, R105, 0x1, 0x1f ;  /* 0x0c201f0069727f89 */ /* 0x000e6200000e0000 */
[----:B------:R-:W-:Y:S02]  /*2d40*/  FSEL R87, R87, -INF , !P1 ;  /* 0xff80000057577808 */ /* 0x000fe40004800000 */
[----:B------:R-:W-:Y:S01]  /*2d50*/  FMNMX R106, R93, R106, !PT ;  /* 0x0000006a5d6a7209 */ /* 0x000fe20007800000 */
[----:B------:R-:W-:-:S03]  /*2d60*/  FADD R107, R100, -R101 ;  /* 0x80000065646b7221 */ /* 0x000fc60000000000 */
[----:B------:R-:W-:Y:S02]  /*2d70*/  FMNMX R106, R87, R106, !PT ;  /* 0x0000006a576a7209 */ /* 0x000fe40007800000 */
[----:B0-----:R-:W-:Y:S01]  /*2d80*/  FMNMX R104, R109, R104, !PT ;  /* 0x000000686d687209 */ /* 0x001fe20007800000 */
[----:B------:R-:W-:Y:S02]  /*2d90*/  FMUL R111, R107, 1.4426950216293334961 ;  /* 0x3fb8aa3b6b6f7820 */ /* 0x000fe40000400000 */
[----:B------:R-:W0:Y:S04]  /*2da0*/  SHFL.BFLY PT, R115, R106, 0x2, 0x1f ;  /* 0x0c401f006a737f89 */ /* 0x000e2800000e0000 */
[----:B------:R-:W3:Y:S01]  /*2db0*/  SHFL.BFLY PT, R107, R104, 0x1, 0x1f ;  /* 0x0c201f00686b7f89 */ /* 0x000ee200000e0000 */
[----:B-1----:R-:W-:-:S04]  /*2dc0*/  FMNMX R100, R105, R114, !PT ;  /* 0x0000007269647209 */ /* 0x002fc80007800000 */
[----:B------:R-:W-:-:S05]  /*2dd0*/  FMNMX R100, R100, R127, !PT ;  /* 0x0000007f64647209 */ /* 0x000fca0007800000 */
[----:B------:R-:W-:Y:S01]  /*2de0*/  FADD R95, R95, -R100 ;  /* 0x800000645f5f7221 */ /* 0x000fe20000000000 */
[----:B0-----:R-:W-:-:S03]  /*2df0*/  FMNMX R106, R106, R115, !PT ;  /* 0x000000736a6a7209 */ /* 0x001fc60007800000 */
[----:B------:R-:W-:Y:S02]  /*2e00*/  FMUL R109, R95, 1.4426950216293334961 ;  /* 0x3fb8aa3b5f6d7820 */ /* 0x000fe40000400000 */
[--C-:B------:R-:W-:Y:S01]  /*2e10*/  FADD R95, R103, -R100.reuse ;  /* 0x80000064675f7221 */ /* 0x100fe20000000000 */
[----:B---3--:R-:W-:Y:S01]  /*2e20*/  FMNMX R103, R104, R107, !PT ;  /* 0x0000006b68677209 */ /* 0x008fe20007800000 */
[----:B-----5:R0:W-:Y:S01]  /*2e30*/  STS.U16 [R5+0x4200], R164 ;  /* 0x004200a405007388 */ /* 0x0201e20000000400 */
[----:B------:R-:W-:-:S03]  /*2e40*/  FADD R102, R102, -R100 ;  /* 0x8000006466667221 */ /* 0x000fc60000000000 */
[----:B--2---:R-:W-:Y:S01]  /*2e50*/  STS.U16 [R5+0x4400], R84 ;  /* 0x0044005405007388 */ /* 0x004fe20000000400 */
[----:B------:R-:W-:Y:S01]  /*2e60*/  FMUL R102, R102, 1.4426950216293334961 ;  /* 0x3fb8aa3b66667820 */ /* 0x000fe20000400000 */
[----:B------:R-:W-:Y:S01]  /*2e70*/  FMNMX R103, R103, R126, !PT ;  /* 0x0000007e67677209 */ /* 0x000fe20007800000 */
[----:B------:R-:W-:Y:S02]  /*2e80*/  FADD R105, -R101, R128 ;  /* 0x0000008065697221 */ /* 0x000fe40000000100 */
[----:B------:R1:W-:Y:S02]  /*2e90*/  MUFU.EX2 R128, R102 ;  /* 0x0000006600807308 */ /* 0x0003e40000000800 */
[----:B------:R-:W-:-:S04]  /*2ea0*/  FADD R22, R22, -R103 ;  /* 0x8000006716167221 */ /* 0x000fc80000000000 */
[----:B------:R-:W-:-:S04]  /*2eb0*/  FMUL R22, R22, 1.4426950216293334961 ;  /* 0x3fb8aa3b16167820 */ /* 0x000fc80000400000 */
[----:B0-----:R0:W-:Y:S01]  /*2ec0*/  MUFU.EX2 R164, R22 ;  /* 0x0000001600a47308 */ /* 0x0011e20000000800 */
[----:B----4-:R2:W-:Y:S02]  /*2ed0*/  STS.U16 [R5+0x4100], R21 ;  /* 0x0041001505007388 */ /* 0x0105e40000000400 */
[----:B--2---:R-:W-:-:S04]  /*2ee0*/  FADD R21, -R100, R127 ;  /* 0x0000007f64157221 */ /* 0x004fc80000000100 */
[----:B------:R-:W-:Y:S02]  /*2ef0*/  FMUL R104, R21, 1.4426950216293334961 ;  /* 0x3fb8aa3b15687820 */ /* 0x000fe40000400000 */
[----:B------:R-:W1:Y:S04]  /*2f00*/  SHFL.BFLY PT, R21, R106, 0x1, 0x1f ;  /* 0x0c201f006a157f89 */ /* 0x000e6800000e0000 */
[----:B------:R2:W-:Y:S04]  /*2f10*/  STS.U16 [R5+0x4000], R85 ;  /* 0x0040005505007388 */ /* 0x0005e80000000400 */
[----:B------:R-:W-:Y:S04]  /*2f20*/  STS.U16 [R5+0x4300], R98 ;  /* 0x0043006205007388 */ /* 0x000fe80000000400 */
[----:B------:R-:W-:Y:S04]  /*2f30*/  STS.U16 [R5+0x4500], R20 ;  /* 0x0045001405007388 */ /* 0x000fe80000000400 */
[----:B------:R3:W-:Y:S04]  /*2f40*/  STS.U16 [R5+0x4600], R96 ;  /* 0x0046006005007388 */ /* 0x0007e80000000400 */
[----:B------:R4:W-:Y:S01]  /*2f50*/  STS.U16 [R5+0x4700], R86 ;  /* 0x0047005605007388 */ /* 0x0009e20000000400 */
[----:B-1----:R-:W-:Y:S01]  /*2f60*/  FMNMX R102, R106, R21, !PT ;  /* 0x000000156a667209 */ /* 0x002fe20007800000 */
[----:B------:R-:W-:-:S03]  /*2f70*/  FADD R21, -R103, R126 ;  /* 0x0000007e67157221 */ /* 0x000fc60000000100 */
[----:B------:R-:W-:Y:S01]  /*2f80*/  FMNMX R102, R102, R125, !PT ;  /* 0x0000007d66667209 */ /* 0x000fe20007800000 */
[----:B------:R-:W-:-:S04]  /*2f90*/  FMUL R107, R21, 1.4426950216293334961 ;  /* 0x3fb8aa3b156b7820 */ /* 0x000fc80000400000 */
[----:B------:R-:W-:Y:S01]  /*2fa0*/  FADD R84, R23, -R102 ;  /* 0x8000006617547221 */ /* 0x000fe20000000000 */
[----:B------:R-:W-:Y:S01]  /*2fb0*/  BAR.SYNC.DEFER_BLOCKING 0x0 ;  /* 0x0000000000007b1d */ /* 0x000fe20000010000 */
[--C-:B------:R-:W-:Y:S02]  /*2fc0*/  FADD R162, R162, -R101.reuse ;  /* 0x80000065a2a27221 */ /* 0x100fe40000000000 */
[----:B------:R-:W-:Y:S02]  /*2fd0*/  FADD R112, R112, -R101 ;  /* 0x8000006570707221 */ /* 0x000fe40000000000 */
[----:B------:R-:W-:Y:S02]  /*2fe0*/  FADD R113, R113, -R100 ;  /* 0x8000006471717221 */ /* 0x000fe40000000000 */
[--C-:B------:R-:W-:Y:S02]  /*2ff0*/  FADD R99, R99, -R103.reuse ;  /* 0x8000006763637221 */ /* 0x100fe40000000000 */
[----:B------:R-:W-:-:S02]  /*3000*/  FADD R94, R94, -R103 ;  /* 0x800000675e5e7221 */ /* 0x000fc40000000000 */
[----:B------:R-:W-:Y:S02]  /*3010*/  FADD R92, R92, -R103 ;  /* 0x800000675c5c7221 */ /* 0x000fe40000000000 */
[--C-:B------:R-:W-:Y:S02]  /*3020*/  FADD R97, R97, -R102.reuse ;  /* 0x8000006661617221 */ /* 0x100fe40000000000 */
[--C-:B------:R-:W-:Y:S01]  /*3030*/  FADD R93, R93, -R102.reuse ;  /* 0x800000665d5d7221 */ /* 0x100fe20000000000 */
[----:B0-----:R-:W0:Y:S01]  /*3040*/  LDSM.16.M88.4 R20, [R7+0x4000] ;  /* 0x004000000714783b */ /* 0x001e220000000200 */
[----:B--2---:R-:W-:Y:S02]  /*3050*/  FADD R85, -R102, R125 ;  /* 0x0000007d66557221 */ /* 0x004fe40000000100 */
[----:B------:R-:W-:Y:S02]  /*3060*/  FADD R87, R87, -R102 ;  /* 0x8000006657577221 */ /* 0x000fe40000000000 */
[----:B------:R-:W-:-:S02]  /*3070*/  FMUL R162, R162, 1.4426950216293334961 ;  /* 0x3fb8aa3ba2a27820 */ /* 0x000fc40000400000 */
[----:B------:R-:W-:Y:S02]  /*3080*/  FMUL R108, R112, 1.4426950216293334961 ;  /* 0x3fb8aa3b706c7820 */ /* 0x000fe40000400000 */
[----:B------:R-:W-:Y:S02]  /*3090*/  FMUL R105, R105, 1.4426950216293334961 ;  /* 0x3fb8aa3b69697820 */ /* 0x000fe40000400000 */
[----:B------:R-:W-:Y:S02]  /*30a0*/  FMUL R113, R113, 1.4426950216293334961 ;  /* 0x3fb8aa3b71717820 */ /* 0x000fe40000400000 */
[----:B------:R-:W-:Y:S02]  /*30b0*/  FMUL R95, R95, 1.4426950216293334961 ;  /* 0x3fb8aa3b5f5f7820 */ /* 0x000fe40000400000 */
[----:B------:R-:W-:Y:S02]  /*30c0*/  FMUL R99, R99, 1.4426950216293334961 ;  /* 0x3fb8aa3b63637820 */ /* 0x000fe40000400000 */
[----:B------:R-:W-:-:S02]  /*30d0*/  FMUL R94, R94, 1.4426950216293334961 ;  /* 0x3fb8aa3b5e5e7820 */ /* 0x000fc40000400000 */
[----:B------:R-:W-:Y:S02]  /*30e0*/  FMUL R92, R92, 1.4426950216293334961 ;  /* 0x3fb8aa3b5c5c7820 */ /* 0x000fe40000400000 */
[----:B------:R-:W-:Y:S02]  /*30f0*/  FMUL R97, R97, 1.4426950216293334961 ;  /* 0x3fb8aa3b61617820 */ /* 0x000fe40000400000 */
[----:B------:R-:W-:Y:S02]  /*3100*/  FMUL R84, R84, 1.4426950216293334961 ;  /* 0x3fb8aa3b54547820 */ /* 0x000fe40000400000 */
[----:B------:R-:W-:Y:S02]  /*3110*/  FMUL R93, R93, 1.4426950216293334961 ;  /* 0x3fb8aa3b5d5d7820 */ /* 0x000fe40000400000 */
[----:B------:R-:W-:Y:S02]  /*3120*/  FMUL R85, R85, 1.4426950216293334961 ;  /* 0x3fb8aa3b55557820 */ /* 0x000fe40000400000 */
[----:B------:R-:W-:Y:S01]  /*3130*/  FMUL R87, R87, 1.4426950216293334961 ;  /* 0x3fb8aa3b57577820 */ /* 0x000fe20000400000 */
[----:B------:R-:W-:Y:S08]  /*3140*/  MUFU.EX2 R163, R113 ;  /* 0x0000007100a37308 */ /* 0x000ff00000000800 */
[----:B------:R-:W-:Y:S08]  /*3150*/  MUFU.EX2 R129, R129 ;  /* 0x0000008100817308 */ /* 0x000ff00000000800 */
[----:B------:R-:W-:Y:S08]  /*3160*/  MUFU.EX2 R162, R162 ;  /* 0x000000a200a27308 */ /* 0x000ff00000000800 */
[----:B------:R-:W-:Y:S08]  /*3170*/  MUFU.EX2 R108, R108 ;  /* 0x0000006c006c7308 */ /* 0x000ff00000000800 */
[----:B------:R-:W-:Y:S08]  /*3180*/  MUFU.EX2 R111, R111 ;  /* 0x0000006f006f7308 */ /* 0x000ff00000000800 */
[----:B------:R-:W1:Y:S08]  /*3190*/  MUFU.EX2 R105, R105 ;  /* 0x0000006900697308 */ /* 0x000e700000000800 */
[----:B------:R-:W-:Y:S08]  /*31a0*/  MUFU.EX2 R109, R109 ;  /* 0x0000006d006d7308 */ /* 0x000ff00000000800 */
[----:B------:R-:W-:Y:S08]  /*31b0*/  MUFU.EX2 R112, R95 ;  /* 0x0000005f00707308 */ /* 0x000ff00000000800 */
[----:B------:R-:W2:Y:S08]  /*31c0*/  MUFU.EX2 R104, R104 ;  /* 0x0000006800687308 */ /* 0x000eb00000000800 */
[----:B------:R-:W-:Y:S08]  /*31d0*/  MUFU.EX2 R127, R99 ;  /* 0x00000063007f7308 */ /* 0x000ff00000000800 */
[----:B------:R-:W-:Y:S08]  /*31e0*/  MUFU.EX2 R110, R94 ;  /* 0x0000005e006e7308 */ /* 0x000ff00000000800 */
[----:B------:R-:W-:Y:S08]  /*31f0*/  MUFU.EX2 R113, R92 ;  /* 0x0000005c00717308 */ /* 0x000ff00000000800 */
[----:B------:R-:W5:Y:S08]  /*3200*/  MUFU.EX2 R107, R107 ;  /* 0x0000006b006b7308 */ /* 0x000f700000000800 */
[----:B------:R0:W-:Y:S08]  /*3210*/  MUFU.EX2 R165, R97 ;  /* 0x0000006100a57308 */ /* 0x0001f00000000800 */
[----:B------:R0:W0:Y:S08]  /*3220*/  MUFU.EX2 R126, R84 ;  /* 0x00000054007e7308 */ /* 0x0000300000000800 */
[----:B------:R-:W-:Y:S08]  /*3230*/  MUFU.EX2 R115, R93 ;  /* 0x0000005d00737308 */ /* 0x000ff00000000800 */
[----:B------:R0:W4:Y:S08]  /*3240*/  MUFU.EX2 R106, R85 ;  /* 0x00000055006a7308 */ /* 0x0001300000000800 */
[----:B------:R-:W4:Y:S01]  /*3250*/  MUFU.EX2 R114, R87 ;  /* 0x0000005700727308 */ /* 0x000f220000000800 */
[C---:B-1----:R-:W-:Y:S01]  /*3260*/  FMUL R60, R105.reuse, R60 ;  /* 0x0000003c693c7220 */ /* 0x042fe20000400000 */
[----:B---3--:R-:W-:Y:S01]  /*3270*/  F2FP.BF16.PACK_AB R96, R162, R129 ;  /* 0x00000081a260723e */ /* 0x008fe200000010ff */
[----:B------:R-:W-:Y:S01]  /*3280*/  FMUL R61, R105, R61 ;  /* 0x0000003d693d7220 */ /* 0x000fe20000400000 */
[----:B0-----:R-:W-:Y:S01]  /*3290*/  F2FP.BF16.PACK_AB R97, R128, R163 ;  /* 0x000000a38061723e */ /* 0x001fe200000010ff */
[C---:B--2---:R-:W-:Y:S01]  /*32a0*/  FMUL R62, R104.reuse, R62 ;  /* 0x0000003e683e7220 */ /* 0x044fe20000400000 */
[----:B------:R-:W-:Y:S01]  /*32b0*/  F2FP.BF16.PACK_AB R98, R111, R108 ;  /* 0x0000006c6f62723e */ /* 0x000fe200000010ff */
[----:B------:R-:W-:Y:S01]  /*32c0*/  FMUL R63, R104, R63 ;  /* 0x0000003f683f7220 */ /* 0x000fe20000400000 */
[----:B------:R-:W-:Y:S01]  /*32d0*/  F2FP.BF16.PACK_AB R99, R112, R109 ;  /* 0x0000006d7063723e */ /* 0x000fe200000010ff */
[----:B-----5:R-:W-:Y:S01]  /*32e0*/  FMUL R68, R107, R68 ;  /* 0x000000446b447220 */ /* 0x020fe20000400000 */
[----:B------:R-:W-:Y:S01]  /*32f0*/  F2FP.BF16.PACK_AB R84, R127, R164 ;  /* 0x000000a47f54723e */ /* 0x000fe200000010ff */
[----:B------:R-:W-:Y:S01]  /*3300*/  FMUL R69, R107, R69 ;  /* 0x000000456b457220 */ /* 0x000fe20000400000 */
[----:B------:R-:W-:Y:S01]  /*3310*/  F2FP.BF16.PACK_AB R85, R126, R165 ;  /* 0x000000a57e55723e */ /* 0x000fe200000010ff */
[C---:B----4-:R-:W-:Y:S01]  /*3320*/  FMUL R70, R106.reuse, R70 ;  /* 0x000000466a467220 */ /* 0x050fe20000400000 */
[----:B------:R-:W-:Y:S01]  /*3330*/  F2FP.BF16.PACK_AB R86, R113, R110 ;  /* 0x0000006e7156723e */ /* 0x000fe200000010ff */
[----:B------:R-:W-:Y:S01]  /*3340*/  FMUL R71, R106, R71 ;  /* 0x000000476a477220 */ /* 0x000fe20000400000 */
[----:B------:R-:W-:Y:S01]  /*3350*/  F2FP.BF16.PACK_AB R87, R114, R115 ;  /* 0x000000737257723e */ /* 0x000fe200000010ff */
[C---:B------:R-:W-:Y:S01]  /*3360*/  FMUL R48, R105.reuse, R48 ;  /* 0x0000003069307220 */ /* 0x040fe20000400000 */
[----:B------:R-:W-:Y:S01]  /*3370*/  LDSM.16.M88.4 R92, [R7+0x4400] ;  /* 0x00440000075c783b */ /* 0x000fe20000000200 */
[----:B------:R-:W-:-:S02]  /*3380*/  FMUL R49, R105, R49 ;  /* 0x0000003169317220 */ /* 0x000fc40000400000 */
[C---:B------:R-:W-:Y:S02]  /*3390*/  FMUL R50, R104.reuse, R50 ;  /* 0x0000003268327220 */ /* 0x040fe40000400000 */
[----:B------:R-:W-:Y:S02]  /*33a0*/  FMUL R51, R104, R51 ;  /* 0x0000003368337220 */ /* 0x000fe40000400000 */
[C---:B------:R-:W-:Y:S02]  /*33b0*/  FMUL R24, R107.reuse, R24 ;  /* 0x000000186b187220 */ /* 0x040fe40000400000 */
[----:B------:R-:W-:Y:S02]  /*33c0*/  FMUL R25, R107, R25 ;  /* 0x000000196b197220 */ /* 0x000fe40000400000 */
[C---:B------:R-:W-:Y:S02]  /*33d0*/  FMUL R26, R106.reuse, R26 ;  /* 0x0000001a6a1a7220 */ /* 0x040fe40000400000 */
[----:B------:R-:W-:Y:S01]  /*33e0*/  FMUL R27, R106, R27 ;  /* 0x0000001b6a1b7220 */ /* 0x000fe20000400000 */
[-C--:B------:R-:W-:Y:S08]  /*33f0*/  HMMA.16816.F32.BF16 R60, R96, R20.reuse, R60 ;  /* 0x00000014603c723c */ /* 0x080ff0000004183c */
[----:B------:R-:W-:Y:S08]  /*3400*/  HMMA.16816.F32.BF16 R68, R84, R20, R68 ;  /* 0x000000145444723c */ /* 0x000ff00000041844 */
[-C--:B------:R-:W-:Y:S08]  /*3410*/  HMMA.16816.F32.BF16 R48, R96, R22.reuse, R48 ;  /* 0x000000166030723c */ /* 0x080ff00000041830 */
[----:B------:R-:W-:Y:S01]  /*3420*/  HMMA.16816.F32.BF16 R24, R84, R22, R24 ;  /* 0x000000165418723c */ /* 0x000fe20000041818 */
[----:B------:R-:W0:Y:S01]  /*3430*/  LDSM.16.M88.4 R20, [R7+0x4200] ;  /* 0x004200000714783b */ /* 0x000e220000000200 */
[----:B------:R-:W-:-:S02]  /*3440*/  FMUL R52, R105, R52 ;  /* 0x0000003469347220 */ /* 0x000fc40000400000 */
[----:B------:R-:W-:Y:S02]  /*3450*/  FMUL R53, R105, R53 ;  /* 0x0000003569357220 */ /* 0x000fe40000400000 */
[C---:B------:R-:W-:Y:S02]  /*3460*/  FMUL R54, R104.reuse, R54 ;  /* 0x0000003668367220 */ /* 0x040fe40000400000 */
[----:B------:R-:W-:Y:S02]  /*3470*/  FMUL R55, R104, R55 ;  /* 0x0000003768377220 */ /* 0x000fe40000400000 */
[C---:B------:R-:W-:Y:S02]  /*3480*/  FMUL R28, R107.reuse, R28 ;  /* 0x0000001c6b1c7220 */ /* 0x040fe40000400000 */
[----:B------:R-:W-:Y:S02]  /*3490*/  FMUL R29, R107, R29 ;  /* 0x0000001d6b1d7220 */ /* 0x000fe40000400000 */
        /* <DEDUP_REMOVED lines=9> */
[----:B------:R-:W-:Y:S01]  /*3530*/  FMUL R35, R106, R35 ;  /* 0x000000236a237220 */ /* 0x000fe20000400000 */
[-C--:B0-----:R-:W-:Y:S08]  /*3540*/  HMMA.16816.F32.BF16 R52, R96, R20.reuse, R52 ;  /* 0x000000146034723c */ /* 0x081ff00000041834 */
[----:B------:R-:W-:Y:S08]  /*3550*/  HMMA.16816.F32.BF16 R28, R84, R20, R28 ;  /* 0x00000014541c723c */ /* 0x000ff0000004181c */
[-C--:B------:R-:W-:Y:S08]  /*3560*/  HMMA.16816.F32.BF16 R56, R96, R22.reuse, R56 ;  /* 0x000000166038723c */ /* 0x080ff00000041838 */
[----:B------:R-:W-:Y:S01]  /*3570*/  HMMA.16816.F32.BF16 R32, R84, R22, R32 ;  /* 0x000000165420723c */ /* 0x000fe20000041820 */
[----:B------:R-:W0:Y:S01]  /*3580*/  LDSM.16.M88.4 R20, [R7+0x4600] ;  /* 0x004600000714783b */ /* 0x000e220000000200 */
[----:B------:R-:W-:-:S02]  /*3590*/  FADD R129, R129, R162 ;  /* 0x000000a281817221 */ /* 0x000fc40000000000 */
[----:B------:R-:W-:Y:S02]  /*35a0*/  FADD R127, R164, R127 ;  /* 0x0000007fa47f7221 */ /* 0x000fe40000000000 */
[----:B------:R-:W-:Y:S02]  /*35b0*/  FADD R128, R163, R128 ;  /* 0x00000080a3807221 */ /* 0x000fe40000000000 */
[----:B------:R-:W-:Y:S02]  /*35c0*/  FADD R126, R165, R126 ;  /* 0x0000007ea57e7221 */ /* 0x000fe40000000000 */
[----:B------:R-:W-:Y:S02]  /*35d0*/  FADD R108, R108, R129 ;  /* 0x000000816c6c7221 */ /* 0x000fe40000000000 */
[C---:B------:R-:W-:Y:S02]  /*35e0*/  FMUL R76, R105.reuse, R76 ;  /* 0x0000004c694c7220 */ /* 0x040fe40000400000 */
[----:B------:R-:W-:-:S02]  /*35f0*/  FMUL R77, R105, R77 ;  /* 0x0000004d694d7220 */ /* 0x000fc40000400000 */
[C---:B------:R-:W-:Y:S02]  /*3600*/  FMUL R78, R104.reuse, R78 ;  /* 0x0000004e684e7220 */ /* 0x040fe40000400000 */
[C---:B------:R-:W-:Y:S02]  /*3610*/  FMUL R79, R104.reuse, R79 ;  /* 0x0000004f684f7220 */ /* 0x040fe40000400000 */
[C---:B------:R-:W-:Y:S02]  /*3620*/  FMUL R36, R105.reuse, R36 ;  /* 0x0000002469247220 */ /* 0x040fe40000400000 */
[----:B------:R-:W-:Y:S02]  /*3630*/  FMUL R37, R105, R37 ;  /* 0x0000002569257220 */ /* 0x000fe40000400000 */
        /* <DEDUP_REMOVED lines=9> */
[----:B------:R-:W-:Y:S02]  /*36d0*/  FMUL R47, R104, R47 ;  /* 0x0000002f682f7220 */ /* 0x000fe40000400000 */
[----:B------:R-:W-:Y:S02]  /*36e0*/  FADD R110, R110, R127 ;  /* 0x0000007f6e6e7221 */ /* 0x000fe40000000000 */
[----:B------:R-:W-:Y:S02]  /*36f0*/  FADD R109, R109, R128 ;  /* 0x000000806d6d7221 */ /* 0x000fe40000000000 */
[----:B------:R-:W-:Y:S02]  /*3700*/  FADD R115, R115, R126 ;  /* 0x0000007e73737221 */ /* 0x000fe40000000000 */
[----:B------:R-:W-:-:S02]  /*3710*/  FADD R111, R111, R108 ;  /* 0x0000006c6f6f7221 */ /* 0x000fc40000000000 */
[----:B------:R-:W-:Y:S02]  /*3720*/  FADD R110, R113, R110 ;  /* 0x0000006e716e7221 */ /* 0x000fe40000000000 */
[----:B------:R-:W-:Y:S02]  /*3730*/  FADD R109, R112, R109 ;  /* 0x0000006d706d7221 */ /* 0x000fe40000000000 */
[----:B------:R-:W-:Y:S01]  /*3740*/  FADD R115, R114, R115 ;  /* 0x0000007372737221 */ /* 0x000fe20000000000 */
[C---:B------:R-:W-:Y:S04]  /*3750*/  HMMA.16816.F32.BF16 R76, R96.reuse, R92, R76 ;  /* 0x0000005c604c723c */ /* 0x040fe8000004184c */
[----:B------:R-:W-:Y:S04]  /*3760*/  SHFL.BFLY PT, R108, R115, 0x2, 0x1f ;  /* 0x0c401f00736c7f89 */ /* 0x000fe800000e0000 */
[C---:B------:R-:W-:Y:S08]  /*3770*/  HMMA.16816.F32.BF16 R36, R96.reuse, R94, R36 ;  /* 0x0000005e6024723c */ /* 0x040ff00000041824 */
[C---:B0-----:R-:W-:Y:S08]  /*3780*/  HMMA.16816.F32.BF16 R40, R96.reuse, R20, R40 ;  /* 0x000000146028723c */ /* 0x041ff00000041828 */
[----:B------:R-:W-:Y:S01]  /*3790*/  HMMA.16816.F32.BF16 R44, R96, R22, R44 ;  /* 0x00000016602c723c */ /* 0x000fe2000004182c */
[----:B------:R-:W0:Y:S04]  /*37a0*/  SHFL.BFLY PT, R96, R111, 0x2, 0x1f ;  /* 0x0c401f006f607f89 */ /* 0x000e2800000e0000 */
[----:B------:R-:W1:Y:S04]  /*37b0*/  SHFL.BFLY PT, R97, R110, 0x2, 0x1f ;  /* 0x0c401f006e617f89 */ /* 0x000e6800000e0000 */
[----:B------:R-:W2:Y:S01]  /*37c0*/  SHFL.BFLY PT, R98, R109, 0x2, 0x1f ;  /* 0x0c401f006d627f89 */ /* 0x000ea200000e0000 */
[----:B------:R-:W-:-:S02]  /*37d0*/  FMUL R88, R107, R88 ;  /* 0x000000586b587220 */ /* 0x000fc40000400000 */
[C---:B------:R-:W-:Y:S02]  /*37e0*/  FMUL R89, R107.reuse, R89 ;  /* 0x000000596b597220 */ /* 0x040fe40000400000 */
[C---:B------:R-:W-:Y:S02]  /*37f0*/  FMUL R90, R106.reuse, R90 ;  /* 0x0000005a6a5a7220 */ /* 0x040fe40000400000 */
[C---:B------:R-:W-:Y:S02]  /*3800*/  FMUL R91, R106.reuse, R91 ;  /* 0x0000005b6a5b7220 */ /* 0x040fe40000400000 */
[C---:B------:R-:W-:Y:S02]  /*3810*/  FMUL R64, R107.reuse, R64 ;  /* 0x000000406b407220 */ /* 0x040fe40000400000 */
[----:B------:R-:W-:Y:S02]  /*3820*/  FMUL R65, R107, R65 ;  /* 0x000000416b417220 */ /* 0x000fe40000400000 */
[C---:B------:R-:W-:Y:S01]  /*3830*/  FMUL R66, R106.reuse, R66 ;  /* 0x000000426a427220 */ /* 0x040fe20000400000 */
[----:B------:R-:W-:Y:S01]  /*3840*/  HMMA.16816.F32.BF16 R88, R84, R92, R88 ;  /* 0x0000005c5458723c */ /* 0x000fe20000041858 */
[----:B------:R-:W-:-:S06]  /*3850*/  FMUL R67, R106, R67 ;  /* 0x000000436a437220 */ /* 0x000fcc0000400000 */
[----:B0-----:R-:W-:Y:S02]  /*3860*/  FADD R92, R111, R96 ;  /* 0x000000606f5c7221 */ /* 0x001fe40000000000 */
[----:B-1----:R-:W-:Y:S02]  /*3870*/  FADD R96, R110, R97 ;  /* 0x000000616e607221 */ /* 0x002fe40000000000 */
[----:B--2---:R-:W-:Y:S02]  /*3880*/  FADD R93, R109, R98 ;  /* 0x000000626d5d7221 */ /* 0x004fe40000000000 */
[----:B------:R-:W-:Y:S01]  /*3890*/  FADD R97, R115, R108 ;  /* 0x0000006c73617221 */ /* 0x000fe20000000000 */
[----:B------:R-:W-:Y:S01]  /*38a0*/  HMMA.16816.F32.BF16 R64, R84, R94, R64 ;  /* 0x0000005e5440723c */ /* 0x000fe20000041840 */
[----:B------:R-:W-:Y:S01]  /*38b0*/  UIADD3 UR4, UP0, UR4, 0x10, URZ ;  /* 0x0000001004047890 */ /* 0x000fe2000ff1e03f */
[----:B------:R-:W0:Y:S01]  /*38c0*/  SHFL.BFLY PT, R95, R92, 0x1, 0x1f ;  /* 0x0c201f005c5f7f89 */ /* 0x000e2200000e0000 */
[----:B------:R-:W-:-:S02]  /*38d0*/  FMUL R72, R107, R72 ;  /* 0x000000486b487220 */ /* 0x000fc40000400000 */
[----:B------:R-:W-:Y:S01]  /*38e0*/  FMUL R73, R107, R73 ;  /* 0x000000496b497220 */ /* 0x000fe20000400000 */
[----:B------:R-:W1:Y:S01]  /*38f0*/  SHFL.BFLY PT, R94, R93, 0x1, 0x1f ;  /* 0x0c201f005d5e7f89 */ /* 0x000e6200000e0000 */
[C---:B------:R-:W-:Y:S02]  /*3900*/  FMUL R74, R106.reuse, R74 ;  /* 0x0000004a6a4a7220 */ /* 0x040fe40000400000 */
[----:B------:R-:W-:Y:S01]  /*3910*/  FMUL R75, R106, R75 ;  /* 0x0000004b6a4b7220 */ /* 0x000fe20000400000 */
[----:B------:R-:W2:Y:S01]  /*3920*/  SHFL.BFLY PT, R99, R96, 0x1, 0x1f ;  /* 0x0c201f0060637f89 */ /* 0x000ea200000e0000 */
[----:B------:R-:W-:-:S03]  /*3930*/  UIADD3.X UR5, URZ, UR5, URZ, UP0, !UPT ;  /* 0x000000053f057290 */ /* 0x000fc600087fe43f */
[----:B------:R-:W3:Y:S01]  /*3940*/  SHFL.BFLY PT, R98, R97, 0x1, 0x1f ;  /* 0x0c201f0061627f89 */ /* 0x000ee200000e0000 */
[----:B------:R-:W-:Y:S01]  /*3950*/  ISETP.LE.U32.AND P0, PT, R119, UR4, PT ;  /* 0x0000000477007c0c */ /* 0x000fe2000bf03070 */
[----:B------:R-:W-:Y:S07]  /*3960*/  HMMA.16816.F32.BF16 R72, R84, R20, R72 ;  /* 0x000000145448723c */ /* 0x000fee0000041848 */
[----:B------:R-:W-:-:S04]  /*3970*/  MOV R21, UR5 ;  /* 0x0000000500157c02 */ /* 0x000fc80008000f00 */
[----:B------:R-:W-:Y:S01]  /*3980*/  ISETP.GE.U32.AND.EX P0, PT, R21, RZ, PT, P0 ;  /* 0x000000ff1500720c */ /* 0x000fe20003f06100 */
[C---:B------:R-:W-:Y:S02]  /*3990*/  FMUL R80, R107.reuse, R80 ;  /* 0x000000506b507220 */ /* 0x040fe40000400000 */
[----:B------:R-:W-:Y:S02]  /*39a0*/  FMUL R81, R107, R81 ;  /* 0x000000516b517220 */ /* 0x000fe40000400000 */
[C---:B------:R-:W-:Y:S02]  /*39b0*/  FMUL R82, R106.reuse, R82 ;  /* 0x000000526a527220 */ /* 0x040fe40000400000 */
[----:B------:R-:W-:Y:S01]  /*39c0*/  FMUL R83, R106, R83 ;  /* 0x000000536a537220 */ /* 0x000fe20000400000 */
[----:B------:R-:W-:Y:S01]  /*39d0*/  MOV R20, 0x10 ;  /* 0x0000001000147802 */ /* 0x000fe20000000f00 */
[----:B0-----:R-:W-:Y:S02]  /*39e0*/  FADD R95, R92, R95 ;  /* 0x0000005f5c5f7221 */ /* 0x001fe40000000000 */
[----:B-1----:R-:W-:-:S02]  /*39f0*/  FADD R94, R93, R94 ;  /* 0x0000005e5d5e7221 */ /* 0x002fc40000000000 */
[----:B--2---:R-:W-:Y:S01]  /*3a00*/  FADD R99, R96, R99 ;  /* 0x0000006360637221 */ /* 0x004fe20000000000 */
[----:B------:R-:W-:Y:S01]  /*3a10*/  HMMA.16816.F32.BF16 R80, R84, R22, R80 ;  /* 0x000000165450723c */ /* 0x000fe20000041850 */
[----:B---3--:R-:W-:Y:S01]  /*3a20*/  FADD R98, R97, R98 ;  /* 0x0000006261627221 */ /* 0x008fe20000000000 */
[----:B------:R-:W-:Y:S01]  /*3a30*/  MOV R128, R101 ;  /* 0x0000006500807202 */ /* 0x000fe20000000f00 */
[C---:B------:R-:W-:Y:S01]  /*3a40*/  IMAD R8, R20.reuse, c[0x0][0x1b4], R8 ;  /* 0x00006d0014087a24 */ /* 0x040fe200078e0208 */
[----:B------:R-:W-:Y:S01]  /*3a50*/  MOV R127, R100 ;  /* 0x00000064007f7202 */ /* 0x000fe20000000f00 */
[----:B------:R-:W-:Y:S01]  /*3a60*/  IMAD R9, R20, c[0x0][0x1a4], R9 ;  /* 0x0000690014097a24 */ /* 0x000fe200078e0209 */
[----:B------:R-:W-:Y:S01]  /*3a70*/  MOV R126, R103 ;  /* 0x00000067007e7202 */ /* 0x000fe20000000f00 */
[----:B------:R-:W-:Y:S01]  /*3a80*/  FFMA R116, R105, R116, R95 ;  /* 0x0000007469747223 */ /* 0x000fe2000000005f */
[----:B------:R-:W-:Y:S01]  /*3a90*/  MOV R125, R102 ;  /* 0x00000066007d7202 */ /* 0x000fe20000000f00 */
[----:B------:R-:W-:-:S02]  /*3aa0*/  FFMA R19, R104, R19, R94 ;  /* 0x0000001368137223 */ /* 0x000fc4000000005e */
[----:B------:R-:W-:Y:S02]  /*3ab0*/  FFMA R18, R107, R18, R99 ;  /* 0x000000126b127223 */ /* 0x000fe40000000063 */
[----:B------:R-:W-:Y:S01]  /*3ac0*/  FFMA R17, R106, R17, R98 ;  /* 0x000000116a117223 */ /* 0x000fe20000000062 */
[----:B------:R-:W-:Y:S01]  /*3ad0*/  @P0 CALL.REL.NOINC `(.L_x_0) ;  /* 0x0000001000000944 */ /* 0x000fe20003c00000 */
[----:B------:R-:W-:Y:S05]  /*3ae0*/  BRA `(.L_x_1) ;  /* 0xffffe86000007947 */ /* 0x000fea000383ffff */
.L_x_0:
[----:B------:R-:W-:Y:S01]  /*3af0*/  MOV R96, R34 ;  /* 0x0000002200607202 */ /* 0x000fe20000000f00 */
[----:B------:R-:W-:Y:S01]  /*3b00*/  IMAD.MOV.U32 R4, RZ, RZ, R36 ;  /* 0x000000ffff047224 */ /* 0x000fe200078e0024 */
[----:B------:R-:W-:Y:S01]  /*3b10*/  MOV R34, R18 ;  /* 0x0000001200227202 */ /* 0x000fe20000000f00 */
[----:B------:R-:W-:Y:S01]  /*3b20*/  FMUL R21, R116, 8388608 ;  /* 0x4b00000074157820 */ /* 0x000fe20000400000 */
[----:B------:R-:W-:Y:S01]  /*3b30*/  MOV R94, R90 ;  /* 0x0000005a005e7202 */ /* 0x000fe20000000f00 */
[----:B------:R-:W-:Y:S01]  /*3b40*/  IMAD R3, R2, c[0x0][0x1c0], RZ ;  /* 0x0000700002037a24 */ /* 0x000fe200078e02ff */
[C---:B------:R-:W-:Y:S01]  /*3b50*/  FSETP.GEU.AND P3, PT, R34.reuse, 1.175494350822287508e-38, PT ;  /* 0x008000002200780b */ /* 0x040fe20003f6e000 */
[----:B------:R-:W-:Y:S01]  /*3b60*/  FMUL R23, R34, 8388608 ;  /* 0x4b00000022177820 */ /* 0x000fe20000400000 */
[----:B------:R-:W-:Y:S01]  /*3b70*/  MOV R90, R65 ;  /* 0x00000041005a7202 */ /* 0x000fe20000000f00 */
[----:B------:R-:W-:Y:S01]  /*3b80*/  IMAD.MOV.U32 R15, RZ, RZ, R69 ;  /* 0x000000ffff0f7224 */ /* 0x000fe200078e0045 */
[----:B------:R-:W-:Y:S01]  /*3b90*/  MOV R65, R19 ;  /* 0x0000001300417202 */ /* 0x000fe20000000f00 */
[----:B------:R-:W-:Y:S01]  /*3ba0*/  BAR.SYNC.DEFER_BLOCKING 0x0 ;  /* 0x0000000000007b1d */ /* 0x000fe20000010000 */
[----:B------:R-:W-:Y:S01]  /*3bb0*/  FSEL R23, R23, R34, !P3 ;  /* 0x0000002217177208 */ /* 0x000fe20005800000 */
[----:B------:R-:W-:Y:S01]  /*3bc0*/  IMAD R2, R2, c[0x0][0x1cc], RZ ;  /* 0x0000730002027a24 */ /* 0x000fe200078e02ff */
[----:B------:R-:W-:Y:S01]  /*3bd0*/  MOV R36, R70 ;  /* 0x0000004600247202 */ /* 0x000fe20000000f00 */
[----:B------:R-:W-:Y:S01]  /*3be0*/  FMUL R22, R65, 8388608 ;  /* 0x4b00000041167820 */ /* 0x000fe20000400000 */
[----:B------:R-:W-:-:S02]  /*3bf0*/  MOV R70, R29 ;  /* 0x0000001d00467202 */ /* 0x000fc40000000f00 */
[----:B------:R-:W-:Y:S02]  /*3c00*/  MOV R86, R66 ;  /* 0x0000004200567202 */ /* 0x000fe40000000f00 */
[----:B------:R-:W-:Y:S02]  /*3c10*/  MOV R29, R17 ;  /* 0x00000011001d7202 */ /* 0x000fe40000000f00 */
[----:B------:R-:W-:Y:S02]  /*3c20*/  IADD3 R66, R23, -0x3f3504f3, RZ ;  /* 0xc0cafb0d17427810 */ /* 0x000fe40007ffe0ff */
[----:B------:R-:W-:Y:S02]  /*3c30*/  FSETP.GEU.AND P2, PT, R65, 1.175494350822287508e-38, PT ;  /* 0x008000004100780b */ /* 0x000fe40003f4e000 */
[----:B------:R-:W-:Y:S02]  /*3c40*/  LOP3.LUT R66, R66, 0xff800000, RZ, 0xc0, !PT ;  /* 0xff80000042427812 */ /* 0x000fe400078ec0ff */
[----:B------:R-:W-:-:S02]  /*3c50*/  FSETP.GT.AND P0, PT, |R29|, 8.50705917302346158658e+37, PT ;  /* 0x7e8000001d00780b */ /* 0x000fc40003f04200 */
[----:B------:R-:W-:Y:S01]  /*3c60*/  MOV R7, R41 ;  /* 0x0000002900077202 */ /* 0x000fe20000000f00 */
[----:B------:R-:W0:Y:S01]  /*3c70*/  I2F R17, R66 ;  /* 0x0000004200117306 */ /* 0x000e220000201400 */
[----:B------:R-:W-:Y:S02]  /*3c80*/  MOV R11, R45 ;  /* 0x0000002d000b7202 */ /* 0x000fe40000000f00 */
[----:B------:R-:W-:Y:S01]  /*3c90*/  MOV R45, R28 ;  /* 0x0000001c002d7202 */ /* 0x000fe20000000f00 */
[C---:B------:R-:W-:Y:S01]  /*3ca0*/  FMUL R28, R29.reuse, 8388608 ;  /* 0x4b0000001d1c7820 */ /* 0x040fe20000400000 */
[----:B------:R-:W-:Y:S02]  /*3cb0*/  FSEL R22, R22, R65, !P2 ;  /* 0x0000004116167208 */ /* 0x000fe40005000000 */
[----:B------:R-:W-:Y:S02]  /*3cc0*/  FSEL R41, RZ, -23, P2 ;  /* 0xc1b80000ff297808 */ /* 0x000fe40001000000 */
[----:B------:R-:W-:Y:S01]  /*3cd0*/  FSETP.GEU.AND P2, PT, |R29|, 1.175494350822287508e-38, PT ;  /* 0x008000001d00780b */ /* 0x000fe20003f4e200 */
[----:B------:R-:W-:Y:S01]  /*3ce0*/  @P0 FMUL R83, R83, 0.25 ;  /* 0x3e80000053530820 */ /* 0x000fe20000400000 */
[----:B------:R-:W-:Y:S01]  /*3cf0*/  FSETP.GEU.AND P1, PT, R116, 1.175494350822287508e-38, PT ;  /* 0x008000007400780b */ /* 0x000fe20003f2e000 */
[----:B------:R-:W-:Y:S01]  /*3d00*/  @P0 FMUL R82, R82, 0.25 ;  /* 0x3e80000052520820 */ /* 0x000fe20000400000 */
[----:B------:R-:W-:Y:S01]  /*3d10*/  FSETP.GEU.AND P4, PT, R29, 1.175494350822287508e-38, PT ;  /* 0x008000001d00780b */ /* 0x000fe20003f8e000 */
[----:B------:R-:W-:Y:S01]  /*3d20*/  @P0 FMUL R75, R75, 0.25 ;  /* 0x3e8000004b4b0820 */ /* 0x000fe20000400000 */
[----:B------:R-:W-:Y:S01]  /*3d30*/  LEA R122, R123, R122, 0x1 ;  /* 0x0000007a7b7a7211 */ /* 0x000fe200078e08ff */
[----:B------:R-:W-:Y:S01]  /*3d40*/  @P0 FMUL R74, R74, 0.25 ;  /* 0x3e8000004a4a0820 */ /* 0x000fe20000400000 */
[----:B------:R-:W-:Y:S01]  /*3d50*/  SHF.L.U32 R20, R0, 0x8, RZ ;  /* 0x0000000800147819 */ /* 0x000fe200000006ff */
[----:B------:R-:W-:Y:S01]  /*3d60*/  @P0 FMUL R86, R86, 0.25 ;  /* 0x3e80000056560820 */ /* 0x000fe20000400000 */
[----:B------:R-:W-:Y:S01]  /*3d70*/  MOV R5, R37 ;  /* 0x0000002500057202 */ /* 0x000fe20000000f00 */
[----:B------:R-:W-:Y:S01]  /*3d80*/  @P0 FMUL R91, R91, 0.25 ;  /* 0x3e8000005b5b0820 */ /* 0x000fe20000400000 */
[----:B------:R-:W-:Y:S01]  /*3d90*/  FSEL R21, R21, R116, !P1 ;  /* 0x0000007415157208 */ /* 0x000fe20004800000 */
[----:B------:R-:W-:Y:S01]  /*3da0*/  @P0 FMUL R94, R94, 0.25 ;  /* 0x3e8000005e5e0820 */ /* 0x000fe20000400000 */
[----:B------:R-:W-:Y:S01]  /*3db0*/  FSEL R28, R28, R29, !P4 ;  /* 0x0000001d1c1c7208 */ /* 0x000fe20006000000 */
[----:B------:R-:W-:Y:S01]  /*3dc0*/  @P0 FMUL R29, R29, 0.25 ;  /* 0x3e8000001d1d0820 */ /* 0x000fe20000400000 */
[----:B------:R-:W-:Y:S01]  /*3dd0*/  MOV R37, R71 ;  /* 0x0000004700257202 */ /* 0x000fe20000000f00 */
[----:B------:R-:W-:Y:S01]  /*3de0*/  IMAD.MOV.U32 R71, RZ, RZ, R32 ;  /* 0x000000ffff477224 */ /* 0x000fe200078e0020 */
[----:B------:R-:W-:Y:S01]  /*3df0*/  LOP3.LUT R20, R117, 0x1800, R20, 0xf8, !PT ;  /* 0x0000180075147812 */ /* 0x000fe200078ef814 */
[----:B------:R-:W-:Y:S01]  /*3e00*/  @P0 FMUL R35, R35, 0.25 ;  /* 0x3e80000023230820 */ /* 0x000fe20000400000 */
[----:B------:R-:W-:Y:S01]  /*3e10*/  SHF.L.U32 R19, R122, 0x2, RZ ;  /* 0x000000027a137819 */ /* 0x000fe200000006ff */
[----:B------:R-:W-:Y:S01]  /*3e20*/  @P0 FMUL R96, R96, 0.25 ;  /* 0x3e80000060600820 */ /* 0x000fe20000400000 */
[----:B------:R-:W-:Y:S01]  /*3e30*/  MOV R106, R26 ;  /* 0x0000001a006a7202 */ /* 0x000fe20000000f00 */
[----:B------:R-:W-:Y:S01]  /*3e40*/  @P0 FMUL R31, R31, 0.25 ;  /* 0x3e8000001f1f0820 */ /* 0x000fe20000400000 */
[----:B------:R-:W-:Y:S01]  /*3e50*/  MOV R104, R27 ;  /* 0x0000001b00687202 */ /* 0x000fe20000000f00 */
[----:B------:R-:W-:Y:S01]  /*3e60*/  @!P2 FMUL R29, R29, 16777216 ;  /* 0x4b8000001d1da820 */ /* 0x000fe20000400000 */
[----:B------:R-:W-:Y:S01]  /*3e70*/  MOV R98, R30 ;  /* 0x0000001e00627202 */ /* 0x000fe20000000f00 */
[----:B------:R-:W-:Y:S01]  /*3e80*/  @P0 FMUL R106, R106, 0.25 ;  /* 0x3e8000006a6a0820 */ /* 0x000fe20000400000 */
[----:B------:R-:W-:Y:S01]  /*3e90*/  MOV R32, R67 ;  /* 0x0000004300207202 */ /* 0x000fe20000000f00 */
[----:B------:R-:W-:Y:S01]  /*3ea0*/  @P0 FMUL R104, R104, 0.25 ;  /* 0x3e80000068680820 */ /* 0x000fe20000400000 */
[----:B------:R-:W-:Y:S01]  /*3eb0*/  IADD3 R14, R21, -0x3f3504f3, RZ ;  /* 0xc0cafb0d150e7810 */ /* 0x000fe20007ffe0ff */
[----:B------:R-:W-:Y:S01]  /*3ec0*/  @P0 FMUL R98, R98, 0.25 ;  /* 0x3e80000062620820 */ /* 0x000fe20000400000 */
[----:B------:R-:W-:Y:S01]  /*3ed0*/  IADD3 R67, R22, -0x3f3504f3, RZ ;  /* 0xc0cafb0d16437810 */ /* 0x000fe20007ffe0ff */
[----:B------:R-:W-:Y:S01]  /*3ee0*/  @P0 FMUL R32, R32, 0.25 ;  /* 0x3e80000020200820 */ /* 0x000fe20000400000 */
[----:B------:R-:W-:Y:S01]  /*3ef0*/  IADD3 R69, R28, -0x3f3504f3, RZ ;  /* 0xc0cafb0d1c457810 */ /* 0x000fe20007ffe0ff */
[----:B------:R-:W-:Y:S01]  /*3f00*/  @P0 FMUL R37, R37, 0.25 ;  /* 0x3e80000025250820 */ /* 0x000fe20000400000 */
[----:B------:R-:W-:Y:S01]  /*3f10*/  MOV R12, R42 ;  /* 0x0000002a000c7202 */ /* 0x000fe20000000f00 */
[----:B------:R-:W-:Y:S01]  /*3f20*/  @P0 FMUL R36, R36, 0.25 ;  /* 0x3e80000024240820 */ /* 0x000fe20000400000 */
[----:B------:R-:W-:Y:S01]  /*3f30*/  SHF.L.U32 R26, R0, 0xa, RZ ;  /* 0x0000000a001a7819 */ /* 0x000fe200000006ff */
[----:B------:R-:W-:Y:S01]  /*3f40*/  @!P2 FMUL R83, R83, 16777216 ;  /* 0x4b8000005353a820 */ /* 0x000fe20000400000 */
[----:B------:R-:W-:Y:S01]  /*3f50*/  LOP3.LUT R20, R20, R19, RZ, 0x3c, !PT ;  /* 0x0000001314147212 */ /* 0x000fe200078e3cff */
[----:B------:R-:W-:Y:S01]  /*3f60*/  IMAD.HI R19, R3, 0x2, RZ ;  /* 0x0000000203137827 */ /* 0x000fe200078e02ff */
[----:B------:R-:W-:-:S02]  /*3f70*/  FSEL R42, RZ, -23, P3 ;  /* 0xc1b80000ff2a7808 */ /* 0x000fc40001800000 */
[----:B------:R-:W-:Y:S01]  /*3f80*/  SHF.L.U32 R158, R3, 0x1, RZ ;  /* 0x00000001039e7819 */ /* 0x000fe200000006ff */
[----:B------:R-:W-:Y:S01]  /*3f90*/  @!P2 FMUL R82, R82, 16777216 ;  /* 0x4b8000005252a820 */ /* 0x000fe20000400000 */
[----:B------:R-:W-:Y:S01]  /*3fa0*/  LOP3.LUT R14, R14, 0xff800000, RZ, 0xc0, !PT ;  /* 0xff8000000e0e7812 */ /* 0x000fe200078ec0ff */
[----:B0-----:R-:W-:Y:S01]  /*3fb0*/  FFMA.FTZ R42, R17, 1.1920928955078125e-07, R42 ;  /* 0x34000000112a7823 */ /* 0x001fe2000001002a */
[----:B------:R-:W-:Y:S01]  /*3fc0*/  LOP3.LUT R67, R67, 0xff800000, RZ, 0xc0, !PT ;  /* 0xff80000043437812 */ /* 0x000fe200078ec0ff */
[----:B------:R-:W-:Y:S01]  /*3fd0*/  MUFU.RCP R17, R29 ;  /* 0x0000001d00117308 */ /* 0x000fe20000001000 */
[----:B------:R-:W-:Y:S01]  /*3fe0*/  LOP3.LUT R69, R69, 0xff800000, RZ, 0xc0, !PT ;  /* 0xff80000045457812 */ /* 0x000fe200078ec0ff */
[----:B------:R-:W-:Y:S01]  /*3ff0*/  @!P2 FMUL R75, R75, 16777216 ;  /* 0x4b8000004b4ba820 */ /* 0x000fe20000400000 */
[----:B------:R-:W-:Y:S01]  /*4000*/  FSEL R3, RZ, -23, P1 ;  /* 0xc1b80000ff037808 */ /* 0x000fe20000800000 */
[----:B------:R-:W-:Y:S01]  /*4010*/  @!P2 FMUL R74, R74, 16777216 ;  /* 0x4b8000004a4aa820 */ /* 0x000fe20000400000 */
[----:B------:R-:W-:Y:S01]  /*4020*/  FSETP.GT.AND P1, PT, |R34|, 8.50705917302346158658e+37, PT ;  /* 0x7e8000002200780b */ /* 0x000fe20003f24200 */
[----:B------:R-:W-:Y:S01]  /*4030*/  @!P2 FMUL R32, R32, 16777216 ;  /* 0x4b8000002020a820 */ /* 0x000fe20000400000 */
[----:B------:R-:W-:Y:S01]  /*4040*/  MOV R16, R24 ;  /* 0x0000001800107202 */ /* 0x000fe20000000f00 */
[----:B------:R-:W0:Y:S01]  /*4050*/  I2F R18, R14 ;  /* 0x0000000e00127306 */ /* 0x000e220000201400 */
[----:B------:R-:W-:Y:S01]  /*4060*/  LOP3.LUT R27, R26, 0x1800, RZ, 0xc0, !PT ;  /* 0x000018001a1b7812 */ /* 0x000fe200078ec0ff */
[----:B------:R-:W-:Y:S01]  /*4070*/  @!P2 FMUL R86, R86, 16777216 ;  /* 0x4b8000005656a820 */ /* 0x000fe20000400000 */
[----:B------:R-:W-:Y:S01]  /*4080*/  MOV R9, R44 ;  /* 0x0000002c00097202 */ /* 0x000fe20000000f00 */
[----:B------:R-:W-:Y:S01]  /*4090*/  @!P2 FMUL R91, R91, 16777216 ;  /* 0x4b8000005b5ba820 */ /* 0x000fe20000400000 */
[----:B------:R-:W-:Y:S01]  /*40a0*/  MOV R44, R25 ;  /* 0x00000019002c7202 */ /* 0x000fe20000000f00 */
[----:B------:R-:W-:Y:S01]  /*40b0*/  @!P2 FMUL R94, R94, 16777216 ;  /* 0x4b8000005e5ea820 */ /* 0x000fe20000400000 */
[----:B------:R-:W-:Y:S01]  /*40c0*/  FSETP.GT.AND P0, PT, |R65|, 8.50705917302346158658e+37, PT ;  /* 0x7e8000004100780b */ /* 0x000fe20003f04200 */
[----:B------:R1:W2:Y:S01]  /*40d0*/  I2F R24, R67 ;  /* 0x0000004300187306 */ /* 0x0002a20000201400 */
[----:B------:R-:W-:Y:S01]  /*40e0*/  @!P2 FMUL R35, R35, 16777216 ;  /* 0x4b8000002323a820 */ /* 0x000fe20000400000 */
[----:B------:R-:W-:Y:S01]  /*40f0*/  MOV R8, R38 ;  /* 0x0000002600087202 */ /* 0x000fe20000000f00 */
[----:B------:R-:W-:Y:S01]  /*4100*/  @!P2 FMUL R96, R96, 16777216 ;  /* 0x4b8000006060a820 */ /* 0x000fe20000400000 */
[----:B------:R-:W-:Y:S01]  /*4110*/  MOV R92, R64 ;  /* 0x00000040005c7202 */ /* 0x000fe20000000f00 */
[----:B------:R-:W-:Y:S01]  /*4120*/  @!P2 FMUL R31, R31, 16777216 ;  /* 0x4b8000001f1fa820 */ /* 0x000fe20000400000 */
[----:B------:R-:W-:Y:S01]  /*4130*/  MOV R6, R40 ;  /* 0x0000002800067202 */ /* 0x000fe20000000f00 */
[----:B------:R-:W-:Y:S01]  /*4140*/  @!P2 FMUL R98, R98, 16777216 ;  /* 0x4b8000006262a820 */ /* 0x000fe20000400000 */
[----:B------:R3:W4:Y:S01]  /*4150*/  I2F R26, R69 ;  /* 0x00000045001a7306 */ /* 0x0007220000201400 */
[----:B------:R-:W-:Y:S01]  /*4160*/  @!P2 FMUL R104, R104, 16777216 ;  /* 0x4b8000006868a820 */ /* 0x000fe20000400000 */
[----:B------:R-:W-:Y:S01]  /*4170*/  MOV R84, R33 ;  /* 0x0000002100547202 */ /* 0x000fe20000000f00 */
[----:B------:R-:W-:Y:S01]  /*4180*/  @!P2 FMUL R106, R106, 16777216 ;  /* 0x4b8000006a6aa820 */ /* 0x000fe20000400000 */
[----:B------:R-:W-:Y:S01]  /*4190*/  MOV R64, R72 ;  /* 0x0000004800407202 */ /* 0x000fe20000000f00 */
[----:B------:R-:W-:Y:S01]  /*41a0*/  @!P2 FMUL R37, R37, 16777216 ;  /* 0x4b8000002525a820 */ /* 0x000fe20000400000 */
[----:B------:R-:W-:Y:S01]  /*41b0*/  MOV R38, R81 ;  /* 0x0000005100267202 */ /* 0x000fe20000000f00 */
[----:B------:R-:W-:Y:S01]  /*41c0*/  @!P2 FMUL R36, R36, 16777216 ;  /* 0x4b8000002424a820 */ /* 0x000fe20000400000 */
[C---:B------:R-:W-:Y:S01]  /*41d0*/  FSETP.GEU.AND P2, PT, |R34|.reuse, 1.175494350822287508e-38, PT ;  /* 0x008000002200780b */ /* 0x040fe20003f4e200 */
[----:B------:R-:W-:Y:S01]  /*41e0*/  IMAD R25, R121, c[0x0][0x1c4], RZ ;  /* 0x0000710079197a24 */ /* 0x000fe200078e02ff */
[----:B------:R-:W-:Y:S01]  /*41f0*/  MOV R13, R43 ;  /* 0x0000002b000d7202 */ /* 0x000fe20000000f00 */
[----:B------:R-:W-:Y:S01]  /*4200*/  IMAD.MOV.U32 R40, RZ, RZ, R73 ;  /* 0x000000ffff287224 */ /* 0x000fe200078e0049 */
[----:B------:R-:W-:Y:S01]  /*4210*/  FSEL R43, RZ, -23, P4 ;  /* 0xc1b80000ff2b7808 */ /* 0x000fe20002000000 */
[----:B------:R-:W-:Y:S01]  /*4220*/  @P1 FMUL R34, R34, 0.25 ;  /* 0x3e80000022221820 */ /* 0x000fe20000400000 */
[C---:B------:R-:W-:Y:S01]  /*4230*/  SHF.L.U32 R159, R25.reuse, 0x1, RZ ;  /* 0x00000001199f7819 */ /* 0x040fe200000006ff */
[----:B------:R-:W-:Y:S01]  /*4240*/  IMAD.HI R30, R25, 0x2, RZ ;  /* 0x00000002191e7827 */ /* 0x000fe200078e02ff */
[----:B------:R-:W-:-:S02]  /*4250*/  MOV R10, R39 ;  /* 0x00000027000a7202 */ /* 0x000fc40000000f00 */
[----:B------:R-:W-:Y:S01]  /*4260*/  IADD3 R158, P5, P6, R159, c[0x0][0x178], R158 ;  /* 0x00005e009f9e7a10 */ /* 0x000fe20007ebe09e */
[----:B------:R-:W-:Y:S01]  /*4270*/  @P1 FMUL R38, R38, 0.25 ;  /* 0x3e80000026261820 */ /* 0x000fe20000400000 */
[----:B------:R-:W-:Y:S01]  /*4280*/  LEA R160, R124, R27, 0x4 ;  /* 0x0000001b7ca07211 */ /* 0x000fe200078e20ff */
[----:B------:R-:W-:Y:S01]  /*4290*/  @P1 FMUL R80, R80, 0.25 ;  /* 0x3e80000050501820 */ /* 0x000fe20000400000 */
[----:B------:R-:W-:Y:S01]  /*42a0*/  IADD3.X R159, R30, c[0x0][0x17c], R19, P5, P6 ;  /* 0x00005f001e9f7a10 */ /* 0x000fe20002fec413 */
[----:B------:R-:W-:Y:S01]  /*42b0*/  @P1 FMUL R40, R40, 0.25 ;  /* 0x3e80000028281820 */ /* 0x000fe20000400000 */
[----:B-1----:R-:W-:Y:S01]  /*42c0*/  IADD3 R67, R22, -R67, RZ ;  /* 0x8000004316437210 */ /* 0x002fe20007ffe0ff */
[----:B------:R-:W-:Y:S01]  /*42d0*/  @P1 FMUL R64, R64, 0.25 ;  /* 0x3e80000040401820 */ /* 0x000fe20000400000 */
[----:B------:R-:W-:Y:S01]  /*42e0*/  IADD3 R66, R23, -R66, RZ ;  /* 0x8000004217427210 */ /* 0x000fe20007ffe0ff */
[----:B------:R-:W-:Y:S01]  /*42f0*/  @P1 FMUL R90, R90, 0.25 ;  /* 0x3e8000005a5a1820 */ /* 0x000fe20000400000 */
[----:B---3--:R-:W-:Y:S01]  /*4300*/  IADD3 R69, R28, -R69, RZ ;  /* 0x800000451c457210 */ /* 0x008fe20007ffe0ff */
[----:B------:R-:W-:Y:S01]  /*4310*/  @P1 FMUL R92, R92, 0.25 ;  /* 0x3e8000005c5c1820 */ /* 0x000fe20000400000 */
[----:B------:R-:W-:Y:S01]  /*4320*/  ISETP.GE.U32.AND P4, PT, R28, 0x7f800000, PT ;  /* 0x7f8000001c00780c */ /* 0x000fe20003f86070 */
[----:B------:R-:W-:Y:S01]  /*4330*/  @P1 FMUL R89, R89, 0.25 ;  /* 0x3e80000059591820 */ /* 0x000fe20000400000 */
[----:B------:R-:W-:Y:S01]  /*4340*/  LOP3.LUT R120, R160, 0x20, RZ, 0x3c, !PT ;  /* 0x00000020a0787812 */ /* 0x000fe200078e3cff */
[----:B------:R-:W-:Y:S01]  /*4350*/  @P1 FMUL R88, R88, 0.25 ;  /* 0x3e80000058581820 */ /* 0x000fe20000400000 */
[----:B------:R-:W-:Y:S01]  /*4360*/  LOP3.LUT R119, R160, 0x40, RZ, 0x3c, !PT ;  /* 0x00000040a0777812 */ /* 0x000fe200078e3cff */
[----:B------:R-:W-:Y:S01]  /*4370*/  @P1 FMUL R84, R84, 0.25 ;  /* 0x3e80000054541820 */ /* 0x000fe20000400000 */
[----:B------:R-:W-:Y:S01]  /*4380*/  ISETP.GE.U32.AND P5, PT, R23, 0x7f800000, PT ;  /* 0x7f8000001700780c */ /* 0x000fe20003fa6070 */
[----:B------:R-:W-:Y:S01]  /*4390*/  @P1 FMUL R71, R71, 0.25 ;  /* 0x3e80000047471820 */ /* 0x000fe20000400000 */
[----:B------:R-:W-:Y:S01]  /*43a0*/  FSETP.NEU.AND P3, PT, R21, RZ, PT ;  /* 0x000000ff1500720b */ /* 0x000fe20003f6d000 */
[----:B------:R-:W-:Y:S01]  /*43b0*/  @P1 FMUL R70, R70, 0.25 ;  /* 0x3e80000046461820 */ /* 0x000fe20000400000 */
[----:B------:R-:W-:Y:S01]  /*43c0*/  LOP3.LUT R118, R118, 0xf8, RZ, 0xc0, !PT ;  /* 0x000000f876767812 */ /* 0x000fe200078ec0ff */
[----:B------:R-:W-:-:S02]  /*43d0*/  @P1 FMUL R45, R45, 0.25 ;  /* 0x3e8000002d2d1820 */ /* 0x000fc40000400000 */
[----:B------:R-:W-:Y:S02]  /*43e0*/  @P1 FMUL R44, R44, 0.25 ;  /* 0x3e8000002c2c1820 */ /* 0x000fe40000400000 */
[----:B------:R-:W-:Y:S02]  /*43f0*/  @P1 FMUL R16, R16, 0.25 ;  /* 0x3e80000010101820 */ /* 0x000fe40000400000 */
[----:B------:R-:W-:Y:S02]  /*4400*/  @P1 FMUL R15, R15, 0.25 ;  /* 0x3e8000000f0f1820 */ /* 0x000fe40000400000 */
[----:B------:R-:W-:Y:S01]  /*4410*/  @P1 FMUL R68, R68, 0.25 ;  /* 0x3e80000044441820 */ /* 0x000fe20000400000 */
[----:B------:R-:W-:Y:S01]  /*4420*/  FSETP.GT.AND P1, PT, |R116|, 8.50705917302346158658e+37, PT ;  /* 0x7e8000007400780b */ /* 0x000fe20003f24200 */
[----:B------:R-:W-:Y:S02]  /*4430*/  @!P2 FMUL R34, R34, 16777216 ;  /* 0x4b8000002222a820 */ /* 0x000fe40000400000 */
[----:B0-----:R-:W-:-:S02]  /*4440*/  FFMA.FTZ R3, R18, 1.1920928955078125e-07, R3 ;  /* 0x3400000012037823 */ /* 0x001fc40000010003 */
[----:B--2---:R-:W-:Y:S02]  /*4450*/  FFMA.FTZ R41, R24, 1.1920928955078125e-07, R41 ;  /* 0x3400000018297823 */ /* 0x004fe40000010029 */
[----:B----4-:R-:W-:Y:S02]  /*4460*/  FFMA.FTZ R43, R26, 1.1920928955078125e-07, R43 ;  /* 0x340000001a2b7823 */ /* 0x010fe4000001002b */
[C---:B------:R-:W-:Y:S02]  /*4470*/  FMUL R25, R17.reuse, R82 ;  /* 0x0000005211197220 */ /* 0x040fe40000400000 */
[C---:B------:R-:W-:Y:S02]  /*4480*/  FMUL R27, R17.reuse, R74 ;  /* 0x0000004a111b7220 */ /* 0x040fe40000400000 */
[C---:B------:R-:W-:Y:S02]  /*4490*/  FMUL R29, R17.reuse, R32 ;  /* 0x00000020111d7220 */ /* 0x040fe40000400000 */
[----:B------:R-:W-:-:S02]  /*44a0*/  FMUL R24, R17, R83 ;  /* 0x0000005311187220 */ /* 0x000fc40000400000 */
[C---:B------:R-:W-:Y:S02]  /*44b0*/  FMUL R26, R17.reuse, R75 ;  /* 0x0000004b111a7220 */ /* 0x040fe40000400000 */
[C---:B------:R-:W-:Y:S02]  /*44c0*/  FMUL R30, R17.reuse, R86 ;  /* 0x00000056111e7220 */ /* 0x040fe40000400000 */
[C---:B------:R-:W-:Y:S02]  /*44d0*/  FMUL R32, R17.reuse, R91 ;  /* 0x0000005b11207220 */ /* 0x040fe40000400000 */
[----:B------:R-:W-:Y:S01]  /*44e0*/  FMUL R33, R17, R94 ;  /* 0x0000005e11217220 */ /* 0x000fe20000400000 */
[----:B------:R-:W-:Y:S01]  /*44f0*/  F2FP.BF16.PACK_AB R29, R29, R30 ;  /* 0x0000001e1d1d723e */ /* 0x000fe200000010ff */
[C---:B------:R-:W-:Y:S01]  /*4500*/  FMUL R19, R17.reuse, R35 ;  /* 0x0000002311137220 */ /* 0x040fe20000400000 */
[----:B------:R-:W-:Y:S01]  /*4510*/  F2FP.BF16.PACK_AB R30, R26, R27 ;  /* 0x0000001b1a1e723e */ /* 0x000fe200000010ff */
[----:B------:R-:W-:-:S02]  /*4520*/  FMUL R72, R17, R96 ;  /* 0x0000006011487220 */ /* 0x000fc40000400000 */
[C---:B------:R-:W-:Y:S02]  /*4530*/  FMUL R18, R17.reuse, R31 ;  /* 0x0000001f11127220 */ /* 0x040fe40000400000 */
[----:B------:R-:W-:Y:S01]  /*4540*/  FMUL R73, R17, R98 ;  /* 0x0000006211497220 */ /* 0x000fe20000400000 */
[----:B------:R-:W-:Y:S01]  /*4550*/  F2FP.BF16.PACK_AB R19, R19, R72 ;  /* 0x000000481313723e */ /* 0x000fe200000010ff */
[C---:B------:R-:W-:Y:S02]  /*4560*/  FMUL R74, R17.reuse, R104 ;  /* 0x00000068114a7220 */ /* 0x040fe40000400000 */
[C---:B------:R-:W-:Y:S01]  /*4570*/  FMUL R81, R17.reuse, R106 ;  /* 0x0000006a11517220 */ /* 0x040fe20000400000 */
[----:B------:R-:W-:Y:S01]  /*4580*/  F2FP.BF16.PACK_AB R18, R18, R73 ;  /* 0x000000491212723e */ /* 0x000fe200000010ff */
[C---:B------:R-:W-:Y:S02]  /*4590*/  FMUL R82, R17.reuse, R37 ;  /* 0x0000002511527220 */ /* 0x040fe40000400000 */
[----:B------:R-:W-:-:S02]  /*45a0*/  FMUL R85, R17, R36 ;  /* 0x0000002411557220 */ /* 0x000fc40000400000 */
[----:B------:R-:W-:Y:S01]  /*45b0*/  @!P2 FMUL R38, R38, 16777216 ;  /* 0x4b8000002626a820 */ /* 0x000fe20000400000 */
[----:B------:R-:W0:Y:S01]  /*45c0*/  MUFU.RCP R17, R34 ;  /* 0x0000002200117308 */ /* 0x000e220000001000 */
[----:B------:R-:W-:Y:S02]  /*45d0*/  @!P2 FMUL R80, R80, 16777216 ;  /* 0x4b8000005050a820 */ /* 0x000fe40000400000 */
[----:B------:R-:W-:Y:S02]  /*45e0*/  @!P2 FMUL R40, R40, 16777216 ;  /* 0x4b8000002828a820 */ /* 0x000fe40000400000 */
[----:B------:R-:W-:Y:S02]  /*45f0*/  @!P2 FMUL R64, R64, 16777216 ;  /* 0x4b8000004040a820 */ /* 0x000fe40000400000 */
[----:B------:R-:W-:Y:S02]  /*4600*/  @!P2 FMUL R90, R90, 16777216 ;  /* 0x4b8000005a5aa820 */ /* 0x000fe40000400000 */
[----:B------:R-:W-:-:S02]  /*4610*/  @!P2 FMUL R92, R92, 16777216 ;  /* 0x4b8000005c5ca820 */ /* 0x000fc40000400000 */
[----:B------:R-:W-:Y:S02]  /*4620*/  @!P2 FMUL R89, R89, 16777216 ;  /* 0x4b8000005959a820 */ /* 0x000fe40000400000 */
        /* <DEDUP_REMOVED lines=8> */
[----:B------:R-:W-:Y:S01]  /*46b0*/  @!P2 FMUL R68, R68, 16777216 ;  /* 0x4b8000004444a820 */ /* 0x000fe20000400000 */
[----:B------:R-:W-:Y:S01]  /*46c0*/  FSETP.GEU.AND P2, PT, |R65|, 1.175494350822287508e-38, PT ;  /* 0x008000004100780b */ /* 0x000fe20003f4e200 */
[----:B------:R-:W-:Y:S02]  /*46d0*/  @P0 FMUL R47, R47, 0.25 ;  /* 0x3e8000002f2f0820 */ /* 0x000fe40000400000 */
[----:B------:R-:W-:-:S02]  /*46e0*/  @P0 FMUL R46, R46, 0.25 ;  /* 0x3e8000002e2e0820 */ /* 0x000fc40000400000 */
[----:B------:R-:W-:Y:S02]  /*46f0*/  @P0 FMUL R13, R13, 0.25 ;  /* 0x3e8000000d0d0820 */ /* 0x000fe40000400000 */
[----:B------:R-:W-:Y:S02]  /*4700*/  @P0 FMUL R12, R12, 0.25 ;  /* 0x3e8000000c0c0820 */ /* 0x000fe40000400000 */
[----:B------:R-:W-:Y:S02]  /*4710*/  @P0 FMUL R10, R10, 0.25 ;  /* 0x3e8000000a0a0820 */ /* 0x000fe40000400000 */
[----:B------:R-:W-:Y:S02]  /*4720*/  @P0 FMUL R8, R8, 0.25 ;  /* 0x3e80000008080820 */ /* 0x000fe40000400000 */
        /* <DEDUP_REMOVED lines=10> */
[----:B------:R-:W-:Y:S01]  /*47d0*/  @P0 FMUL R62, R62, 0.25 ;  /* 0x3e8000003e3e0820 */ /* 0x000fe20000400000 */
[C---:B------:R-:W-:Y:S01]  /*47e0*/  FSETP.GEU.AND P0, PT, |R116|.reuse, 1.175494350822287508e-38, PT ;  /* 0x008000007400780b */ /* 0x040fe20003f0e200 */
[----:B------:R-:W-:Y:S02]  /*47f0*/  @P1 FMUL R116, R116, 0.25 ;  /* 0x3e80000074741820 */ /* 0x000fe40000400000 */
[----:B------:R-:W-:Y:S02]  /*4800*/  @!P2 FMUL R65, R65, 16777216 ;  /* 0x4b8000004141a820 */ /* 0x000fe40000400000 */
[----:B0-----:R-:W-:-:S02]  /*4810*/  FMUL R31, R17, R38 ;  /* 0x00000026111f7220 */ /* 0x001fc40000400000 */
[C---:B------:R-:W-:Y:S02]  /*4820*/  FMUL R34, R17.reuse, R80 ;  /* 0x0000005011227220 */ /* 0x040fe40000400000 */
[C---:B------:R-:W-:Y:S02]  /*4830*/  FMUL R35, R17.reuse, R40 ;  /* 0x0000002811237220 */ /* 0x040fe40000400000 */
[C---:B------:R-:W-:Y:S02]  /*4840*/  FMUL R36, R17.reuse, R64 ;  /* 0x0000004011247220 */ /* 0x040fe40000400000 */
[----:B------:R-:W-:Y:S02]  /*4850*/  @!P0 FMUL R116, R116, 16777216 ;  /* 0x4b80000074748820 */ /* 0x000fe40000400000 */
[C---:B------:R-:W-:Y:S02]  /*4860*/  FMUL R37, R17.reuse, R90 ;  /* 0x0000005a11257220 */ /* 0x040fe40000400000 */
[----:B------:R-:W-:-:S02]  /*4870*/  FMUL R38, R17, R92 ;  /* 0x0000005c11267220 */ /* 0x000fc40000400000 */
[C---:B------:R-:W-:Y:S01]  /*4880*/  FMUL R39, R17.reuse, R89 ;  /* 0x0000005911277220 */ /* 0x040fe20000400000 */
[----:B------:R-:W-:Y:S01]  /*4890*/  MUFU.RCP R116, R116 ;  /* 0x0000007400747308 */ /* 0x000fe20000001000 */
[C---:B------:R-:W-:Y:S02]  /*48a0*/  FMUL R40, R17.reuse, R88 ;  /* 0x0000005811287220 */ /* 0x040fe40000400000 */
[C---:B------:R-:W-:Y:S02]  /*48b0*/  FMUL R84, R17.reuse, R84 ;  /* 0x0000005411547220 */ /* 0x040fe40000400000 */
[----:B------:R-:W-:Y:S01]  /*48c0*/  FMUL R71, R17, R71 ;  /* 0x0000004711477220 */ /* 0x000fe20000400000 */
[----:B------:R-:W-:Y:S01]  /*48d0*/  F2FP.BF16.PACK_AB R40, R39, R40 ;  /* 0x000000282728723e */ /* 0x000fe200000010ff */
[C---:B------:R-:W-:Y:S02]  /*48e0*/  FMUL R70, R17.reuse, R70 ;  /* 0x0000004611467220 */ /* 0x040fe40000400000 */
[----:B------:R-:W-:-:S02]  /*48f0*/  FMUL R75, R17, R45 ;  /* 0x0000002d114b7220 */ /* 0x000fc40000400000 */
[C---:B------:R-:W-:Y:S02]  /*4900*/  FMUL R80, R17.reuse, R44 ;  /* 0x0000002c11507220 */ /* 0x040fe40000400000 */
[C---:B------:R-:W-:Y:S02]  /*4910*/  FMUL R83, R17.reuse, R16 ;  /* 0x0000001011537220 */ /* 0x040fe40000400000 */
[C---:B------:R-:W-:Y:S02]  /*4920*/  FMUL R15, R17.reuse, R15 ;  /* 0x0000000f110f7220 */ /* 0x040fe40000400000 */
[----:B------:R-:W-:Y:S02]  /*4930*/  FMUL R68, R17, R68 ;  /* 0x0000004411447220 */ /* 0x000fe40000400000 */
[----:B------:R-:W0:Y:S01]  /*4940*/  MUFU.RCP R17, R65 ;  /* 0x0000004100117308 */ /* 0x000e220000001000 */
[----:B------:R-:W-:Y:S02]  /*4950*/  @P1 FMUL R11, R11, 0.25 ;  /* 0x3e8000000b0b1820 */ /* 0x000fe40000400000 */
[----:B------:R-:W-:-:S02]  /*4960*/  @P1 FMUL R9, R9, 0.25 ;  /* 0x3e80000009091820 */ /* 0x000fc40000400000 */
[----:B------:R-:W-:Y:S02]  /*4970*/  @P1 FMUL R7, R7, 0.25 ;  /* 0x3e80000007071820 */ /* 0x000fe40000400000 */
[----:B------:R-:W-:Y:S02]  /*4980*/  @P1 FMUL R6, R6, 0.25 ;  /* 0x3e80000006061820 */ /* 0x000fe40000400000 */
[----:B------:R-:W-:Y:S02]  /*4990*/  @P1 FMUL R5, R5, 0.25 ;  /* 0x3e80000005051820 */ /* 0x000fe40000400000 */
[----:B------:R-:W-:Y:S02]  /*49a0*/  @P1 FMUL R4, R4, 0.25 ;  /* 0x3e80000004041820 */ /* 0x000fe40000400000 */
[----:B------:R-:W-:Y:S02]  /*49b0*/  @!P2 FMUL R47, R47, 16777216 ;  /* 0x4b8000002f2fa820 */ /* 0x000fe40000400000 */
[----:B------:R-:W-:-:S02]  /*49c0*/  @!P2 FMUL R46, R46, 16777216 ;  /* 0x4b8000002e2ea820 */ /* 0x000fc40000400000 */
        /* <DEDUP_REMOVED lines=23> */
[----:B0-----:R-:W-:-:S02]  /*4b40*/  FMUL R44, R17, R47 ;  /* 0x0000002f112c7220 */ /* 0x001fc40000400000 */
[----:B------:R-:W-:Y:S02]  /*4b50*/  FMUL R45, R17, R46 ;  /* 0x0000002e112d7220 */ /* 0x000fe40000400000 */
        /* <DEDUP_REMOVED lines=8> */
[C---:B------:R-:W-:Y:S02]  /*4be0*/  FMUL R46, R17.reuse, R13 ;  /* 0x0000000d112e7220 */ /* 0x040fe40000400000 */
[C---:B------:R-:W-:Y:S02]  /*4bf0*/  FMUL R47, R17.reuse, R12 ;  /* 0x0000000c112f7220 */ /* 0x040fe40000400000 */
[----:B------:R-:W-:-:S02]  /*4c00*/  FMUL R64, R17, R10 ;  /* 0x0000000a11407220 */ /* 0x000fc40000400000 */
[C---:B------:R-:W-:Y:S02]  /*4c10*/  FMUL R12, R17.reuse, R59 ;  /* 0x0000003b110c7220 */ /* 0x040fe40000400000 */
[C---:B------:R-:W-:Y:S02]  /*4c20*/  FMUL R13, R17.reuse, R58 ;  /* 0x0000003a110d7220 */ /* 0x040fe40000400000 */
[C---:B------:R-:W-:Y:S02]  /*4c30*/  FMUL R10, R17.reuse, R55 ;  /* 0x00000037110a7220 */ /* 0x040fe40000400000 */
[C---:B------:R-:W-:Y:S02]  /*4c40*/  FMUL R87, R17.reuse, R54 ;  /* 0x0000003611577220 */ /* 0x040fe40000400000 */
[C---:B------:R-:W-:Y:S02]  /*4c50*/  FMUL R16, R17.reuse, R51 ;  /* 0x0000003311107220 */ /* 0x040fe40000400000 */
[----:B------:R-:W-:Y:S01]  /*4c60*/  FMUL R89, R17, R50 ;  /* 0x0000003211597220 */ /* 0x000fe20000400000 */
[----:B------:R-:W-:Y:S01]  /*4c70*/  F2FP.BF16.PACK_AB R10, R10, R87 ;  /* 0x000000570a0a723e */ /* 0x000fe200000010ff */
[----:B------:R-:W-:-:S02]  /*4c80*/  FMUL R50, R116, R11 ;  /* 0x0000000b74327220 */ /* 0x000fc40000400000 */
[C---:B------:R-:W-:Y:S02]  /*4c90*/  FMUL R51, R116.reuse, R9 ;  /* 0x0000000974337220 */ /* 0x040fe40000400000 */
[C---:B------:R-:W-:Y:S02]  /*4ca0*/  FMUL R54, R116.reuse, R7 ;  /* 0x0000000774367220 */ /* 0x040fe40000400000 */
[C---:B------:R-:W-:Y:S02]  /*4cb0*/  FMUL R55, R116.reuse, R6 ;  /* 0x0000000674377220 */ /* 0x040fe40000400000 */
[C---:B------:R-:W-:Y:S02]  /*4cc0*/  FMUL R58, R116.reuse, R5 ;  /* 0x00000005743a7220 */ /* 0x040fe40000400000 */
[C---:B------:R-:W-:Y:S02]  /*4cd0*/  FMUL R59, R116.reuse, R4 ;  /* 0x00000004743b7220 */ /* 0x040fe40000400000 */
[----:B------:R-:W-:-:S02]  /*4ce0*/  FMUL R7, R116, R57 ;  /* 0x0000003974077220 */ /* 0x000fc40000400000 */
[C---:B------:R-:W-:Y:S02]  /*4cf0*/  FMUL R56, R116.reuse, R56 ;  /* 0x0000003874387220 */ /* 0x040fe40000400000 */
[C---:B------:R-:W-:Y:S02]  /*4d00*/  FMUL R4, R116.reuse, R61 ;  /* 0x0000003d74047220 */ /* 0x040fe40000400000 */
[C---:B------:R-:W-:Y:S01]  /*4d10*/  FMUL R9, R116.reuse, R60 ;  /* 0x0000003c74097220 */ /* 0x040fe20000400000 */
[----:B------:R-:W-:Y:S01]  /*4d20*/  F2FP.BF16.PACK_AB R7, R7, R56 ;  /* 0x000000380707723e */ /* 0x000fe200000010ff */
[C---:B------:R-:W-:Y:S02]  /*4d30*/  FMUL R5, R116.reuse, R49 ;  /* 0x0000003174057220 */ /* 0x040fe40000400000 */
[----:B------:R-:W-:Y:S01]  /*4d40*/  FMUL R48, R116, R48 ;  /* 0x0000003074307220 */ /* 0x000fe20000400000 */
[----:B------:R-:W-:Y:S01]  /*4d50*/  F2FP.BF16.PACK_AB R4, R4, R9 ;  /* 0x000000090404723e */ /* 0x000fe200000010ff */
[----:B------:R-:W-:Y:S01]  /*4d60*/  FMUL R6, R116, R53 ;  /* 0x0000003574067220 */ /* 0x000fe20000400000 */
[----:B------:R-:W-:Y:S01]  /*4d70*/  F2FP.BF16.PACK_AB R9, R16, R89 ;  /* 0x000000591009723e */ /* 0x000fe200000010ff */
[----:B------:R-:W-:Y:S01]  /*4d80*/  FMUL R11, R116, R52 ;  /* 0x00000034740b7220 */ /* 0x000fe20000400000 */
[----:B------:R-:W-:Y:S01]  /*4d90*/  F2FP.BF16.PACK_AB R5, R5, R48 ;  /* 0x000000300505723e */ /* 0x000fe200000010ff */
[----:B------:R-:W-:Y:S01]  /*4da0*/  FADD R67, R67, -1 ;  /* 0xbf80000043437421 */ /* 0x000fe20000000000 */
[----:B------:R-:W-:Y:S01]  /*4db0*/  MOV R52, 0x3dc6b27f ;  /* 0x3dc6b27f00347802 */ /* 0x000fe20000000f00 */
[----:B------:R-:W-:Y:S01]  /*4dc0*/  FADD R66, R66, -1 ;  /* 0xbf80000042427421 */ /* 0x000fe20000000000 */
[----:B------:R-:W-:Y:S01]  /*4dd0*/  F2FP.BF16.PACK_AB R6, R6, R11 ;  /* 0x0000000b0606723e */ /* 0x000fe200000010ff */
[----:B------:R-:W-:Y:S01]  /*4de0*/  FADD R69, R69, -1 ;  /* 0xbf80000045457421 */ /* 0x000fe20000000000 */
[----:B------:R-:W-:Y:S01]  /*4df0*/  F2FP.BF16.PACK_AB R11, R12, R13 ;  /* 0x0000000d0c0b723e */ /* 0x000fe200000010ff */
[----:B------:R-:W-:Y:S01]  /*4e00*/  IMAD.IADD R16, R21, 0x1, -R14 ;  /* 0x0000000115107824 */ /* 0x000fe200078e0a0e */
[----:B------:R-:W-:Y:S01]  /*4e10*/  F2FP.BF16.PACK_AB R12, R15, R68 ;  /* 0x000000440f0c723e */ /* 0x000fe200000010ff */
[----:B------:R0:W-:Y:S01]  /*4e20*/  STS.128 [R20], R4 ;  /* 0x0000000414007388 */ /* 0x0001e20000000c00 */
[----:B------:R-:W-:Y:S01]  /*4e30*/  @!P2 FMUL R8, R8, 16777216 ;  /* 0x4b8000000808a820 */ /* 0x000fe20000400000 */
[----:B------:R-:W-:Y:S01]  /*4e40*/  F2FP.BF16.PACK_AB R13, R80, R83 ;  /* 0x00000053500d723e */ /* 0x000fe200000010ff */
[----:B------:R-:W-:Y:S01]  /*4e50*/  @!P2 FMUL R79, R79, 16777216 ;  /* 0x4b8000004f4fa820 */ /* 0x000fe20000400000 */
[----:B------:R-:W-:Y:S01]  /*4e60*/  F2FP.BF16.PACK_AB R14, R70, R75 ;  /* 0x0000004b460e723e */ /* 0x000fe200000010ff */
[----:B------:R-:W-:Y:S01]  /*4e70*/  @!P2 FMUL R78, R78, 16777216 ;  /* 0x4b8000004e4ea820 */ /* 0x000fe20000400000 */
[----:B------:R-:W-:Y:S01]  /*4e80*/  F2FP.BF16.PACK_AB R15, R84, R71 ;  /* 0x00000047540f723e */ /* 0x000fe200000010ff */
[----:B------:R-:W-:-:S02]  /*4e90*/  @!P2 FMUL R63, R63, 16777216 ;  /* 0x4b8000003f3fa820 */ /* 0x000fc40000400000 */
[----:B------:R-:W-:Y:S01]  /*4ea0*/  FADD R48, R16, -1 ;  /* 0xbf80000010307421 */ /* 0x000fe20000000000 */
[----:B------:R-:W-:Y:S01]  /*4eb0*/  F2FP.BF16.PACK_AB R16, R82, R85 ;  /* 0x000000555210723e */ /* 0x000fe200000010ff */
[----:B------:R-:W-:Y:S01]  /*4ec0*/  @!P2 FMUL R62, R62, 16777216 ;  /* 0x4b8000003e3ea820 */ /* 0x000fe20000400000 */
[----:B------:R1:W-:Y:S01]  /*4ed0*/  STS.128 [R20+0x400], R12 ;  /* 0x0004000c14007388 */ /* 0x0003e20000000c00 */
[C---:B------:R-:W-:Y:S01]  /*4ee0*/  FMUL R65, R17.reuse, R8 ;  /* 0x0000000811417220 */ /* 0x040fe20000400000 */
[----:B------:R-:W-:Y:S01]  /*4ef0*/  FSETP.NEU.AND P2, PT, R22, RZ, PT ;  /* 0x000000ff1600720b */ /* 0x000fe20003f4d000 */
[----:B------:R-:W-:Y:S02]  /*4f00*/  FMUL R79, R17, R79 ;  /* 0x0000004f114f7220 */ /* 0x000fe40000400000 */
[-C--:B0-----:R-:W-:Y:S02]  /*4f10*/  FFMA.FTZ R4, R67, R52.reuse, -0.16845393180847167969 ;  /* 0xbe2c7f3043047423 */ /* 0x081fe40000010034 */
[----:B------:R-:W-:-:S02]  /*4f20*/  FFMA.FTZ R5, R66, R52, -0.16845393180847167969 ;  /* 0xbe2c7f3042057423 */ /* 0x000fc40000010034 */
[C---:B------:R-:W-:Y:S02]  /*4f30*/  FFMA.FTZ R4, R67.reuse, R4, 0.1716887056827545166 ;  /* 0x3e2fcf2a43047423 */ /* 0x040fe40000010004 */
[C---:B------:R-:W-:Y:S02]  /*4f40*/  FFMA.FTZ R5, R66.reuse, R5, 0.1716887056827545166 ;  /* 0x3e2fcf2a42057423 */ /* 0x040fe40000010005 */
[----:B------:R-:W-:Y:S02]  /*4f50*/  FFMA.FTZ R4, R67, R4, -0.17900948226451873779 ;  /* 0xbe374e4343047423 */ /* 0x000fe40000010004 */
[----:B------:R-:W-:Y:S01]  /*4f60*/  FFMA.FTZ R5, R66, R5, -0.17900948226451873779 ;  /* 0xbe374e4342057423 */ /* 0x000fe20000010005 */
[----:B-1----:R-:W-:Y:S01]  /*4f70*/  F2FP.BF16.PACK_AB R13, R58, R59 ;  /* 0x0000003b3a0d723e */ /* 0x002fe200000010ff */
[----:B------:R-:W-:Y:S01]  /*4f80*/  FFMA.FTZ R6, R69, R52, -0.16845393180847167969 ;  /* 0xbe2c7f3045067423 */ /* 0x000fe20000010034 */
[----:B------:R-:W-:Y:S01]  /*4f90*/  F2FP.BF16.PACK_AB R14, R54, R55 ;  /* 0x00000037360e723e */ /* 0x000fe200000010ff */
[----:B------:R-:W-:Y:S01]  /*4fa0*/  FFMA.FTZ R4, R67, R4, 0.20512372255325317383 ;  /* 0x3e520bf443047423 */ /* 0x000fe20000010004 */
[----:B------:R-:W-:Y:S01]  /*4fb0*/  F2FP.BF16.PACK_AB R15, R50, R51 ;  /* 0x00000033320f723e */ /* 0x000fe200000010ff */
[----:B------:R-:W-:-:S02]  /*4fc0*/  FFMA.FTZ R5, R66, R5, 0.20512372255325317383 ;  /* 0x3e520bf442057423 */ /* 0x000fc40000010005 */
[----:B------:R-:W-:Y:S02]  /*4fd0*/  FFMA.FTZ R6, R69, R6, 0.1716887056827545166 ;  /* 0x3e2fcf2a45067423 */ /* 0x000fe40000010006 */
[----:B------:R-:W-:Y:S02]  /*4fe0*/  FFMA.FTZ R4, R67, R4, -0.24046532809734344482 ;  /* 0xbe763c8b43047423 */ /* 0x000fe40000010004 */
[C---:B------:R-:W-:Y:S02]  /*4ff0*/  FFMA.FTZ R5, R66.reuse, R5, -0.24046532809734344482 ;  /* 0xbe763c8b42057423 */ /* 0x040fe40000010005 */
[----:B------:R-:W-:Y:S02]  /*5000*/  FFMA.FTZ R6, R69, R6, -0.17900948226451873779 ;  /* 0xbe374e4345067423 */ /* 0x000fe40000010006 */
[----:B------:R-:W-:Y:S02]  /*5010*/  FFMA.FTZ R4, R67, R4, 0.28857114911079406738 ;  /* 0x3e93bf9943047423 */ /* 0x000fe40000010004 */
[----:B------:R-:W-:-:S02]  /*5020*/  FFMA.FTZ R5, R66, R5, 0.28857114911079406738 ;  /* 0x3e93bf9942057423 */ /* 0x000fc40000010005 */
[----:B------:R-:W-:Y:S02]  /*5030*/  FFMA.FTZ R6, R69, R6, 0.20512372255325317383 ;  /* 0x3e520bf445067423 */ /* 0x000fe40000010006 */
[C---:B------:R-:W-:Y:S02]  /*5040*/  FMUL R78, R17.reuse, R78 ;  /* 0x0000004e114e7220 */ /* 0x040fe40000400000 */
[----:B------:R-:W-:Y:S02]  /*5050*/  FMUL R8, R17, R63 ;  /* 0x0000003f11087220 */ /* 0x000fe40000400000 */
[----:B------:R-:W-:Y:S02]  /*5060*/  FFMA.FTZ R49, R48, R52, -0.16845393180847167969 ;  /* 0xbe2c7f3030317423 */ /* 0x000fe40000010034 */
[----:B------:R-:W-:Y:S02]  /*5070*/  FFMA.FTZ R4, R67, R4, -0.36067417263984680176 ;  /* 0xbeb8aa4943047423 */ /* 0x000fe40000010004 */
[----:B------:R-:W-:-:S02]  /*5080*/  FMUL R17, R17, R62 ;  /* 0x0000003e11117220 */ /* 0x000fc40000400000 */
[----:B------:R-:W-:Y:S02]  /*5090*/  FFMA.FTZ R5, R66, R5, -0.36067417263984680176 ;  /* 0xbeb8aa4942057423 */ /* 0x000fe40000010005 */
[----:B------:R-:W-:Y:S01]  /*50a0*/  FFMA.FTZ R6, R69, R6, -0.24046532809734344482 ;  /* 0xbe763c8b45067423 */ /* 0x000fe20000010006 */
[----:B------:R-:W-:Y:S01]  /*50b0*/  F2FP.BF16.PACK_AB R8, R8, R17 ;  /* 0x000000110808723e */ /* 0x000fe200000010ff */
[----:B------:R-:W-:Y:S01]  /*50c0*/  FFMA.FTZ R49, R48, R49, 0.1716887056827545166 ;  /* 0x3e2fcf2a30317423 */ /* 0x000fe20000010031 */
[----:B------:R-:W-:Y:S01]  /*50d0*/  F2FP.BF16.PACK_AB R17, R74, R81 ;  /* 0x000000514a11723e */ /* 0x000fe200000010ff */
[----:B------:R-:W-:Y:S02]  /*50e0*/  FFMA.FTZ R4, R67, R4, 0.48089820146560668945 ;  /* 0x3ef6384a43047423 */ /* 0x000fe40000010004 */
[----:B------:R-:W-:Y:S01]  /*50f0*/  FFMA.FTZ R5, R66, R5, 0.48089820146560668945 ;  /* 0x3ef6384a42057423 */ /* 0x000fe20000010005 */
[----:B------:R0:W-:Y:S01]  /*5100*/  STS.128 [R20+0x80], R8 ;  /* 0x0000800814007388 */ /* 0x0001e20000000c00 */
[----:B------:R-:W-:-:S02]  /*5110*/  FFMA.FTZ R6, R69, R6, 0.28857114911079406738 ;  /* 0x3e93bf9945067423 */ /* 0x000fc40000010006 */
[----:B------:R-:W-:Y:S01]  /*5120*/  FFMA.FTZ R49, R48, R49, -0.17900948226451873779 ;  /* 0xbe374e4330317423 */ /* 0x000fe20000010031 */
[----:B------:R1:W-:Y:S01]  /*5130*/  STS.128 [R20+0x480], R16 ;  /* 0x0004801014007388 */ /* 0x0003e20000000c00 */
[----:B------:R-:W-:Y:S02]  /*5140*/  FFMA.FTZ R4, R67, R4, -0.72134751081466674805 ;  /* 0xbf38aa3b43047423 */ /* 0x000fe40000010004 */
[----:B------:R-:W-:Y:S01]  /*5150*/  FFMA.FTZ R5, R66, R5, -0.72134751081466674805 ;  /* 0xbf38aa3b42057423 */ /* 0x000fe20000010005 */
[----:B------:R-:W-:Y:S01]  /*5160*/  BAR.SYNC.DEFER_BLOCKING 0x0 ;  /* 0x0000000000007b1d */ /* 0x000fe20000010000 */
[----:B------:R-:W-:Y:S02]  /*5170*/  FFMA.FTZ R6, R69, R6, -0.36067417263984680176 ;  /* 0xbeb8aa4945067423 */ /* 0x000fe40000010006 */
[----:B------:R-:W-:Y:S02]  /*5180*/  @P1 FMUL R77, R77, 0.25 ;  /* 0x3e8000004d4d1820 */ /* 0x000fe40000400000 */
[----:B------:R-:W-:Y:S01]  /*5190*/  @P1 FMUL R76, R76, 0.25 ;  /* 0x3e8000004c4c1820 */ /* 0x000fe20000400000 */
[----:B------:R-:W-:Y:S01]  /*51a0*/  ISETP.GE.U32.AND P1, PT, R22, 0x7f800000, PT ;  /* 0x7f8000001600780c */ /* 0x000fe20003f26070 */
[----:B------:R-:W-:Y:S01]  /*51b0*/  FFMA.FTZ R49, R48, R49, 0.20512372255325317383 ;  /* 0x3e520bf430317423 */ /* 0x000fe20000010031 */
[----:B0-----:R-:W-:Y:S01]  /*51c0*/  @P4 MOV R9, 0x7f800000 ;  /* 0x7f80000000094802 */ /* 0x001fe20000000f00 */
[----:B------:R-:W-:Y:S01]  /*51d0*/  FMUL R4, R67, R4 ;  /* 0x0000000443047220 */ /* 0x000fe20000400000 */
[----:B------:R-:W-:Y:S01]  /*51e0*/  F2FP.BF16.PACK_AB R10, R46, R47 ;  /* 0x0000002f2e0a723e */ /* 0x000fe200000010ff */
[----:B------:R-:W-:Y:S01]  /*51f0*/  FMUL R5, R66, R5 ;  /* 0x0000000542057220 */ /* 0x000fe20000400000 */
[----:B------:R-:W-:Y:S01]  /*5200*/  F2FP.BF16.PACK_AB R11, R44, R45 ;  /* 0x0000002d2c0b723e */ /* 0x000fe200000010ff */
[----:B------:R-:W-:-:S02]  /*5210*/  FFMA.FTZ R6, R69, R6, 0.48089820146560668945 ;  /* 0x3ef6384a45067423 */ /* 0x000fc40000010006 */
[----:B------:R-:W-:Y:S02]  /*5220*/  FFMA.FTZ R49, R48, R49, -0.24046532809734344482 ;  /* 0xbe763c8b30317423 */ /* 0x000fe40000010031 */
[----:B------:R-:W-:Y:S02]  /*5230*/  FMUL R4, R67, R4 ;  /* 0x0000000443047220 */ /* 0x000fe40000400000 */
[----:B------:R-:W-:Y:S02]  /*5240*/  FMUL R5, R66, R5 ;  /* 0x0000000542057220 */ /* 0x000fe40000400000 */
[----:B------:R-:W-:Y:S02]  /*5250*/  FFMA.FTZ R6, R69, R6, -0.72134751081466674805 ;  /* 0xbf38aa3b45067423 */ /* 0x000fe40000010006 */
[----:B------:R-:W-:Y:S01]  /*5260*/  FFMA.FTZ R49, R48, R49, 0.28857114911079406738 ;  /* 0x3e93bf9930317423 */ /* 0x000fe20000010031 */
[----:B------:R-:W0:Y:S01]  /*5270*/  LDS.128 R60, [R160] ;  /* 0x00000000a03c7984 */ /* 0x000e220000000c00 */
[----:B------:R-:W-:-:S02]  /*5280*/  FFMA.FTZ R4, R67, 1.4426950216293334961, R4 ;  /* 0x3fb8aa3b43047823 */ /* 0x000fc40000010004 */
[----:B------:R-:W-:Y:S01]  /*5290*/  FFMA.FTZ R7, R66, 1.4426950216293334961, R5 ;  /* 0x3fb8aa3b42077823 */ /* 0x000fe20000010005 */
[----:B------:R-:W-:Y:S01]  /*52a0*/  LDS.128 R56, [R120] ;  /* 0x0000000078387984 */ /* 0x000fe20000000c00 */
[----:B------:R-:W-:Y:S02]  /*52b0*/  FMUL R6, R69, R6 ;  /* 0x0000000645067220 */ /* 0x000fe40000400000 */
[----:B------:R-:W-:Y:S01]  /*52c0*/  FFMA.FTZ R49, R48, R49, -0.36067417263984680176 ;  /* 0xbeb8aa4930317423 */ /* 0x000fe20000010031 */
[----:B------:R-:W2:Y:S01]  /*52d0*/  LDS.128 R52, [R119] ;  /* 0x0000000077347984 */ /* 0x000ea20000000c00 */
[----:B------:R-:W-:Y:S01]  /*52e0*/  FADD R5, R41, R4 ;  /* 0x0000000429057221 */ /* 0x000fe20000000000 */
[----:B------:R-:W-:Y:S01]  /*52f0*/  F2FP.BF16.PACK_AB R41, R37, R38 ;  /* 0x000000262529723e */ /* 0x000fe200000010ff */
[----:B------:R-:W-:Y:S01]  /*5300*/  FADD R4, R42, R7 ;  /* 0x000000072a047221 */ /* 0x000fe20000000000 */
[----:B------:R-:W-:Y:S01]  /*5310*/  @P1 MOV R7, 0x7f800000 ;  /* 0x7f80000000071802 */ /* 0x000fe20000000f00 */
[----:B------:R-:W-:Y:S01]  /*5320*/  FMUL R6, R69, R6 ;  /* 0x0000000645067220 */ /* 0x000fe20000400000 */
[----:B------:R-:W-:Y:S01]  /*5330*/  F2FP.BF16.PACK_AB R42, R35, R36 ;  /* 0x00000024232a723e */ /* 0x000fe200000010ff */
[----:B------:R-:W-:-:S02]  /*5340*/  FFMA.FTZ R49, R48, R49, 0.48089820146560668945 ;  /* 0x3ef6384a30317423 */ /* 0x000fc40000010031 */
[----:B------:R-:W-:Y:S02]  /*5350*/  @!P0 FMUL R77, R77, 16777216 ;  /* 0x4b8000004d4d8820 */ /* 0x000fe40000400000 */
[----:B------:R-:W-:Y:S01]  /*5360*/  @!P0 FMUL R76, R76, 16777216 ;  /* 0x4b8000004c4c8820 */ /* 0x000fe20000400000 */
[----:B------:R-:W-:Y:S01]  /*5370*/  ISETP.GE.U32.AND P0, PT, R21, 0x7f800000, PT ;  /* 0x7f8000001500780c */ /* 0x000fe20003f06070 */
[----:B------:R-:W-:Y:S02]  /*5380*/  FFMA.FTZ R6, R69, 1.4426950216293334961, R6 ;  /* 0x3fb8aa3b45067823 */ /* 0x000fe40000010006 */
[----:B------:R-:W-:Y:S01]  /*5390*/  @P1 FFMA.FTZ R5, R22, R7, +INF ;  /* 0x7f80000016051423 */ /* 0x000fe20000010007 */
[----:B------:R-:W-:Y:S01]  /*53a0*/  LOP3.LUT R7, R160, 0x60, RZ, 0x3c, !PT ;  /* 0x00000060a0077812 */ /* 0x000fe200078e3cff */
[----:B------:R-:W-:Y:S01]  /*53b0*/  FFMA.FTZ R49, R48, R49, -0.72134751081466674805 ;  /* 0xbf38aa3b30317423 */ /* 0x000fe20000010031 */
[----:B------:R-:W-:Y:S01]  /*53c0*/  FSETP.NEU.AND P1, PT, R23, RZ, PT ;  /* 0x000000ff1700720b */ /* 0x000fe20003f2d000 */
[----:B------:R-:W-:Y:S01]  /*53d0*/  FADD R6, R43, R6 ;  /* 0x000000062b067221 */ /* 0x000fe20000000000 */
[----:B------:R-:W-:Y:S01]  /*53e0*/  F2FP.BF16.PACK_AB R43, R31, R34 ;  /* 0x000000221f2b723e */ /* 0x000fe200000010ff */
[----:B------:R-:W-:Y:S01]  /*53f0*/  @P4 FFMA.FTZ R6, R28, R9, +INF ;  /* 0x7f8000001c064423 */ /* 0x000fe20000010009 */
[----:B------:R-:W-:Y:S01]  /*5400*/  F2FP.BF16.PACK_AB R9, R64, R65 ;  /* 0x000000414009723e */ /* 0x000fe200000010ff */
[----:B------:R-:W-:Y:S01]  /*5410*/  FMUL R49, R48, R49 ;  /* 0x0000003130317220 */ /* 0x000fe20000400000 */
[----:B------:R-:W3:Y:S01]  /*5420*/  LDS.128 R64, [R7] ;  /* 0x0000000007407984 */ /* 0x000ee20000000c00 */
[----:B------:R-:W-:Y:S01]  /*5430*/  @P0 MOV R8, 0x7f800000 ;  /* 0x7f80000000080802 */ /* 0x000fe20000000f00 */
[----:B------:R-:W-:Y:S01]  /*5440*/  FMUL R77, R116, R77 ;  /* 0x0000004d744d7220 */ /* 0x000fe20000400000 */
[----:B------:R-:W-:Y:S01]  /*5450*/  F2FP.BF16.PACK_AB R31, R24, R25 ;  /* 0x00000019181f723e */ /* 0x000fe200000010ff */
[----:B------:R-:W-:Y:S01]  /*5460*/  BAR.SYNC.DEFER_BLOCKING 0x0 ;  /* 0x0000000000007b1d */ /* 0x000fe20000010000 */
[----:B------:R-:W-:Y:S01]  /*5470*/  FMUL R49, R48, R49 ;  /* 0x0000003130317220 */ /* 0x000fe20000400000 */
[----:B------:R-:W-:Y:S01]  /*5480*/  FSEL R5, R5, -INF , P2 ;  /* 0xff80000005057808 */ /* 0x000fe20001000000 */
[----:B------:R-:W-:-:S02]  /*5490*/  FMUL R76, R116, R76 ;  /* 0x0000004c744c7220 */ /* 0x000fc40000400000 */
[----:B------:R-:W-:-:S03]  /*54a0*/  FFMA.FTZ R48, R48, 1.4426950216293334961, R49 ;  /* 0x3fb8aa3b30307823 */ /* 0x000fc60000010031 */
[----:B------:R-:W-:Y:S01]  /*54b0*/  F2FP.BF16.PACK_AB R12, R77, R76 ;  /* 0x0000004c4d0c723e */ /* 0x000fe200000010ff */
[----:B------:R-:W-:Y:S02]  /*54c0*/  FADD R3, R3, R48 ;  /* 0x0000003003037221 */ /* 0x000fe40000000000 */
[----:B------:R-:W-:Y:S01]  /*54d0*/  @P0 FFMA.FTZ R3, R21, R8, +INF ;  /* 0x7f80000015030423 */ /* 0x000fe20000010008 */
[----:B------:R-:W-:Y:S02]  /*54e0*/  MOV R21, c[0x0][0x1c8] ;  /* 0x0000720000157a02 */ /* 0x000fe40000000f00 */
[----:B------:R-:W-:Y:S02]  /*54f0*/  @P5 MOV R8, 0x7f800000 ;  /* 0x7f80000000085802 */ /* 0x000fe40000000f00 */
[C---:B------:R-:W-:Y:S01]  /*5500*/  LEA R68, P6, R21.reuse, R158, 0x2 ;  /* 0x0000009e15447211 */ /* 0x040fe200078c10ff */
[C---:B------:R-:W-:Y:S01]  /*5510*/  IMAD R77, R21.reuse, 0x6, RZ ;  /* 0x00000006154d7824 */ /* 0x040fe200078e02ff */
[----:B------:R-:W-:Y:S01]  /*5520*/  SHF.L.U32 R73, R21, 0x2, RZ ;  /* 0x0000000215497819 */ /* 0x000fe200000006ff */
[----:B------:R-:W-:Y:S01]  /*5530*/  @P5 FFMA.FTZ R4, R23, R8, +INF ;  /* 0x7f80000017045423 */ /* 0x000fe20000010008 */
[----:B------:R-:W-:Y:S01]  /*5540*/  F2FP.BF16.PACK_AB R8, R79, R78 ;  /* 0x0000004e4f08723e */ /* 0x000fe200000010ff */
[C---:B------:R-:W-:Y:S01]  /*5550*/  IMAD.SHL.U32 R157, R21.reuse, 0x2, RZ ;  /* 0x00000002159d7824 */ /* 0x040fe200078e00ff */
[CC--:B------:R-:W-:Y:S01]  /*5560*/  LEA R72, P5, R21.reuse, R158.reuse, 0x3 ;  /* 0x0000009e15487211 */ /* 0x0c0fe200078a18ff */
[----:B------:R-:W-:Y:S01]  /*5570*/  IMAD R129, R21, 0xa, RZ ;  /* 0x0000000a15817824 */ /* 0x000fe200078e02ff */
[-C--:B------:R-:W-:Y:S01]  /*5580*/  IADD3 R70, P4, R77, R158.reuse, RZ ;  /* 0x0000009e4d467210 */ /* 0x080fe20007f9e0ff */
[----:B------:R-:W-:Y:S01]  /*5590*/  IMAD R139, R21, 0xe, RZ ;  /* 0x0000000e158b7824 */ /* 0x000fe200078e02ff */
[-C--:B------:R-:W-:Y:S01]  /*55a0*/  LEA.HI.X.SX32 R69, R157, R159.reuse, 0x1, P6 ;  /* 0x0000009f9d457211 */ /* 0x080fe200030f0eff */
[C---:B------:R-:W-:Y:S01]  /*55b0*/  IMAD R71, R21.reuse, 0x3, RZ ;  /* 0x0000000315477824 */ /* 0x040fe200078e02ff */
[----:B------:R4:W-:Y:S01]  /*55c0*/  STS.128 [R20+0x80], R8 ;  /* 0x0000800814007388 */ /* 0x0009e20000000c00 */
[----:B------:R-:W-:Y:S01]  /*55d0*/  IMAD R135, R21, 0xc, RZ ;  /* 0x0000000c15877824 */ /* 0x000fe200078e02ff */
[-C--:B------:R-:W-:Y:S01]  /*55e0*/  IADD3 R74, P6, R129, R158.reuse, RZ ;  /* 0x0000009e814a7210 */ /* 0x080fe20007fde0ff */
[----:B------:R-:W-:Y:S01]  /*55f0*/  IMAD R75, R21, 0x5, RZ ;  /* 0x00000005154b7824 */ /* 0x000fe200078e02ff */
[-C--:B------:R-:W-:Y:S01]  /*5600*/  LEA.HI.X.SX32 R73, R73, R159.reuse, 0x1, P5 ;  /* 0x0000009f49497211 */ /* 0x080fe200028f0eff */
[----:B------:R-:W-:Y:S01]  /*5610*/  IMAD R79, R21, 0x7, RZ ;  /* 0x00000007154f7824 */ /* 0x000fe200078e02ff */
[-C--:B------:R-:W-:Y:S01]  /*5620*/  IADD3 R78, P5, R139, R158.reuse, RZ ;  /* 0x0000009e8b4e7210 */ /* 0x080fe20007fbe0ff */
[----:B------:R-:W-:Y:S01]  /*5630*/  IMAD R163, R21, 0x12, RZ ;  /* 0x0000001215a37824 */ /* 0x000fe200078e02ff */
[-C--:B------:R-:W-:Y:S01]  /*5640*/  LEA.HI.X.SX32 R71, R71, R159.reuse, 0x1, P4 ;  /* 0x0000009f47477211 */ /* 0x080fe200020f0eff */
[----:B-1----:R-:W-:Y:S01]  /*5650*/  IMAD R17, R21, 0x1a, RZ ;  /* 0x0000001a15117824 */ /* 0x002fe200078e02ff */
[-C--:B------:R-:W-:Y:S01]  /*5660*/  IADD3 R76, P4, R135, R158.reuse, RZ ;  /* 0x0000009e874c7210 */ /* 0x080fe20007f9e0ff */
[----:B------:R1:W-:Y:S01]  /*5670*/  STS.128 [R20], R12 ;  /* 0x0000000c14007388 */ /* 0x0003e20000000c00 */
[-C--:B------:R-:W-:Y:S01]  /*5680*/  LEA.HI.X.SX32 R75, R75, R159.reuse, 0x1, P6 ;  /* 0x0000009f4b4b7211 */ /* 0x080fe200030f0eff */
[C---:B------:R-:W-:Y:S01]  /*5690*/  IMAD R83, R21.reuse, 0x9, RZ ;  /* 0x0000000915537824 */ /* 0x040fe200078e02ff */
[C---:B------:R-:W-:Y:S01]  /*56a0*/  SHF.L.U32 R81, R21.reuse, 0x3, RZ ;  /* 0x0000000315517819 */ /* 0x040fe200000006ff */
[C---:B------:R-:W-:Y:S01]  /*56b0*/  IMAD R133, R21.reuse, 0xb, RZ ;  /* 0x0000000b15857824 */ /* 0x040fe200078e02ff */
[CC--:B------:R-:W-:Y:S01]  /*56c0*/  LEA R80, P6, R21.reuse, R158.reuse, 0x4 ;  /* 0x0000009e15507211 */ /* 0x0c0fe200078c20ff */
[----:B----4-:R-:W-:Y:S01]  /*56d0*/  IMAD R10, R21, 0x14, RZ ;  /* 0x00000014150a7824 */ /* 0x010fe200078e02ff */
[-C--:B------:R-:W-:Y:S01]  /*56e0*/  LEA.HI.X.SX32 R79, R79, R159.reuse, 0x1, P5 ;  /* 0x0000009f4f4f7211 */ /* 0x080fe200028f0eff */
[----:B------:R-:W-:Y:S01]  /*56f0*/  IMAD R9, R21, 0x16, RZ ;  /* 0x0000001615097824 */ /* 0x000fe200078e02ff */
[-C--:B------:R-:W-:Y:S01]  /*5700*/  LEA.HI.X.SX32 R77, R77, R159.reuse, 0x1, P4 ;  /* 0x0000009f4d4d7211 */ /* 0x080fe200020f0eff */
[C---:B------:R-:W-:Y:S01]  /*5710*/  IMAD R137, R21.reuse, 0xd, RZ ;  /* 0x0000000d15897824 */ /* 0x040fe200078e02ff */
[-C--:B------:R-:W-:Y:S01]  /*5720*/  IADD3 R142, P5, R10, R158.reuse, RZ ;  /* 0x0000009e0a8e7210 */ /* 0x080fe20007fbe0ff */
[----:B------:R-:W-:Y:S01]  /*5730*/  IMAD R23, R21, 0x1c, RZ ;  /* 0x0000001c15177824 */ /* 0x000fe200078e02ff */
[-C--:B------:R-:W-:Y:S01]  /*5740*/  IADD3 R82, P4, R163, R158.reuse, RZ ;  /* 0x0000009ea3527210 */ /* 0x080fe20007f9e0ff */
[----:B------:R-:W-:Y:S01]  /*5750*/  IMAD R27, R21, 0x1e, RZ ;  /* 0x0000001e151b7824 */ /* 0x000fe200078e02ff */
[-C--:B------:R-:W-:Y:S01]  /*5760*/  LEA.HI.X.SX32 R81, R81, R159.reuse, 0x1, P6 ;  /* 0x0000009f51517211 */ /* 0x080fe200030f0eff */
[----:B-1----:R-:W-:Y:S01]  /*5770*/  IMAD R13, R21, 0x18, RZ ;  /* 0x00000018150d7824 */ /* 0x002fe200078e02ff */
[-C--:B------:R-:W-:Y:S01]  /*5780*/  IADD3 R144, P6, R9, R158.reuse, RZ ;  /* 0x0000009e09907210 */ /* 0x080fe20007fde0ff */
[----:B------:R1:W-:Y:S01]  /*5790*/  STS.128 [R20+0x400], R40 ;  /* 0x0004002814007388 */ /* 0x0003e20000000c00 */
[-C--:B------:R-:W-:Y:S01]  /*57a0*/  LEA.HI.X.SX32 R143, R129, R159.reuse, 0x1, P5 ;  /* 0x0000009f818f7211 */ /* 0x080fe200028f0eff */
[----:B------:R-:W-:Y:S01]  /*57b0*/  IMAD R141, R21, 0xf, RZ ;  /* 0x0000000f158d7824 */ /* 0x000fe200078e02ff */
[-C--:B------:R-:W-:Y:S01]  /*57c0*/  IADD3 R148, P5, R17, R158.reuse, RZ ;  /* 0x0000009e11947210 */ /* 0x080fe20007fbe0ff */
[----:B------:R-:W-:Y:S01]  /*57d0*/  IMAD R37, R21, 0x24, RZ ;  /* 0x0000002415257824 */ /* 0x000fe200078e02ff */
[----:B------:R-:W-:Y:S01]  /*57e0*/  LEA.HI.X.SX32 R83, R83, R159, 0x1, P4 ;  /* 0x0000009f53537211 */ /* 0x000fe200020f0eff */
[C---:B------:R-:W-:Y:S01]  /*57f0*/  IMAD R161, R21.reuse, 0x11, RZ ;  /* 0x0000001115a17824 */ /* 0x040fe200078e02ff */
[----:B------:R-:W-:Y:S01]  /*5800*/  FSETP.NEU.AND P0, PT, R28, RZ, PT ;  /* 0x000000ff1c00720b */ /* 0x000fe20003f0d000 */
[----:B------:R-:W-:Y:S01]  /*5810*/  IMAD R165, R21, 0x13, RZ ;  /* 0x0000001315a57824 */ /* 0x000fe200078e02ff */
[-C--:B------:R-:W-:Y:S01]  /*5820*/  IADD3 R146, P4, R13, R158.reuse, RZ ;  /* 0x0000009e0d927210 */ /* 0x080fe20007f9e0ff */
[C---:B------:R-:W-:Y:S01]  /*5830*/  IMAD R45, R21.reuse, 0x28, RZ ;  /* 0x00000028152d7824 */ /* 0x040fe200078e02ff */
[----:B------:R-:W-:Y:S01]  /*5840*/  F2FP.BF16.PACK_AB R28, R32, R33 ;  /* 0x00000021201c723e */ /* 0x000fe200000010ff */
[----:B------:R-:W-:Y:S01]  /*5850*/  IMAD R33, R21, 0x22, RZ ;  /* 0x0000002215217824 */ /* 0x000fe200078e02ff */
[-C--:B------:R-:W-:Y:S01]  /*5860*/  LEA.HI.X.SX32 R145, R133, R159.reuse, 0x1, P6 ;  /* 0x0000009f85917211 */ /* 0x080fe200030f0eff */
[----:B------:R-:W-:Y:S01]  /*5870*/  IMAD R85, R21, 0x2c, RZ ;  /* 0x0000002c15557824 */ /* 0x000fe200078e02ff */
[-C--:B------:R-:W-:Y:S01]  /*5880*/  IADD3 R150, P6, R23, R158.reuse, RZ ;  /* 0x0000009e17967210 */ /* 0x080fe20007fde0ff */
[----:B-1----:R-:W-:Y:S01]  /*5890*/  IMAD R41, R21, 0x26, RZ ;  /* 0x0000002615297824 */ /* 0x002fe200078e02ff */
[-C--:B------:R-:W-:Y:S01]  /*58a0*/  LEA.HI.X.SX32 R149, R137, R159.reuse, 0x1, P5 ;  /* 0x0000009f89957211 */ /* 0x080fe200028f0eff */
[C---:B------:R-:W-:Y:S01]  /*58b0*/  IMAD R49, R21.reuse, 0x2a, RZ ;  /* 0x0000002a15317824 */ /* 0x040fe200078e02ff */
[C---:B------:R-:W-:Y:S01]  /*58c0*/  SHF.L.U32 R155, R21.reuse, 0x4, RZ ;  /* 0x00000004159b7819 */ /* 0x040fe200000006ff */
[C---:B------:R-:W-:Y:S01]  /*58d0*/  IMAD R89, R21.reuse, 0x2e, RZ ;  /* 0x0000002e15597824 */ /* 0x040fe200078e02ff */
[CC--:B------:R-:W-:Y:S01]  /*58e0*/  LEA R154, P5, R21.reuse, R158.reuse, 0x5 ;  /* 0x0000009e159a7211 */ /* 0x0c0fe200078a28ff */
[----:B------:R-:W-:Y:S01]  /*58f0*/  IMAD R97, R21, 0x32, RZ ;  /* 0x0000003215617824 */ /* 0x000fe200078e02ff */
[-C--:B------:R-:W-:Y:S01]  /*5900*/  LEA.HI.X.SX32 R147, R135, R159.reuse, 0x1, P4 ;  /* 0x0000009f87937211 */ /* 0x080fe200020f0eff */
        /* <DEDUP_REMOVED lines=18> */
[----:B------:R1:W-:Y:S01]  /*5a30*/  STS.128 [R20+0x480], R28 ;  /* 0x0004801c14007388 */ /* 0x0003e20000000c00 */
[-C--:B------:R-:W-:Y:S01]  /*5a40*/  LEA.HI.X.SX32 R137, R165, R159.reuse, 0x1, P5 ;  /* 0x0000009fa5897211 */ /* 0x080fe200028f0eff */
[----:B------:R-:W-:Y:S01]  /*5a50*/  IMAD R26, R21, 0x1d, RZ ;  /* 0x0000001d151a7824 */ /* 0x000fe200078e02ff */
[-C--:B------:R-:W-:Y:S01]  /*5a60*/  IADD3 R8, P5, R85, R158.reuse, RZ ;  /* 0x0000009e55087210 */ /* 0x080fe20007fbe0ff */
[----:B------:R-:W-:Y:S01]  /*5a70*/  IMAD R125, R21, 0x3c, RZ ;  /* 0x0000003c157d7824 */ /* 0x000fe200078e02ff */
[-C--:B------:R-:W-:Y:S01]  /*5a80*/  LEA.HI.X.SX32 R141, R163, R159.reuse, 0x1, P4 ;  /* 0x0000009fa38d7211 */ /* 0x080fe200020f0eff */
[----:B------:R-:W-:Y:S01]  /*5a90*/  IMAD R131, R21, 0x3e, RZ ;  /* 0x0000003e15837824 */ /* 0x000fe200078e02ff */
[-C--:B------:R-:W-:Y:S01]  /*5aa0*/  IADD3 R134, P4, R49, R158.reuse, RZ ;  /* 0x0000009e31867210 */ /* 0x080fe20007f9e0ff */
[C---:B------:R-:W-:Y:S01]  /*5ab0*/  IMAD R32, R21.reuse, 0x44, RZ ;  /* 0x0000004415207824 */ /* 0x040fe200078e02ff */
[-C--:B------:R-:W-:Y:S01]  /*5ac0*/  LEA.HI.X.SX32 R133, R10, R159.reuse, 0x1, P6 ;  /* 0x0000009f0a857211 */ /* 0x080fe200030f0eff */
[----:B------:R-:W-:Y:S01]  /*5ad0*/  IMAD R35, R21, 0x23, RZ ;  /* 0x0000002315237824 */ /* 0x000fe200078e02ff */
[-C--:B------:R-:W-:Y:S01]  /*5ae0*/  IADD3 R10, P6, R89, R158.reuse, RZ ;  /* 0x0000009e590a7210 */ /* 0x080fe20007fde0ff */
[----:B------:R-:W-:Y:S01]  /*5af0*/  IMAD R34, R21, 0x46, RZ ;  /* 0x0000004615227824 */ /* 0x000fe200078e02ff */
[-C--:B------:R-:W-:Y:S01]  /*5b00*/  LEA.HI.X.SX32 R9, R9, R159.reuse, 0x1, P5 ;  /* 0x0000009f09097211 */ /* 0x080fe200028f0eff */
[----:B------:R-:W-:Y:S01]  /*5b10*/  IMAD R36, R21, 0x48, RZ ;  /* 0x0000004815247824 */ /* 0x000fe200078e02ff */
[-C--:B------:R-:W-:Y:S01]  /*5b20*/  IADD3 R14, P5, R97, R158.reuse, RZ ;  /* 0x0000009e610e7210 */ /* 0x080fe20007fbe0ff */
[----:B-1----:R-:W-:Y:S01]  /*5b30*/  IMAD R29, R21, 0x1f, RZ ;  /* 0x0000001f151d7824 */ /* 0x002fe200078e02ff */
        /* <DEDUP_REMOVED lines=20> */
[CC--:B------:R-:W-:Y:S01]  /*5c80*/  LEA.HI.X.SX32 R157, R21.reuse, R159.reuse, 0x1, P5 ;  /* 0x0000009f159d7211 */ /* 0x0c0fe200028f0eff */
[----:B------:R-:W-:Y:S01]  /*5c90*/  IMAD R48, R21, 0x54, RZ ;  /* 0x0000005415307824 */ /* 0x000fe200078e02ff */
[-C--:B------:R-:W-:Y:S01]  /*5ca0*/  IADD3 R22, P5, R117, R158.reuse, RZ ;  /* 0x0000009e75167210 */ /* 0x080fe20007fbe0ff */
[----:B------:R-:W-:Y:S01]  /*5cb0*/  IMAD R51, R21, 0x2b, RZ ;  /* 0x0000002b15337824 */ /* 0x000fe200078e02ff */
[-C--:B------:R-:W-:Y:S01]  /*5cc0*/  LEA.HI.X.SX32 R19, R19, R159.reuse, 0x1, P4 ;  /* 0x0000009f13137211 */ /* 0x080fe200020f0eff */
[C---:B------:R-:W-:Y:S01]  /*5cd0*/  IMAD R50, R21.reuse, 0x56, RZ ;  /* 0x0000005615327824 */ /* 0x040fe200078e02ff */
[C---:B------:R-:W-:Y:S01]  /*5ce0*/  SHF.L.U32 R25, R21.reuse, 0x5, RZ ;  /* 0x0000000515197819 */ /* 0x040fe200000006ff */
[C---:B------:R-:W-:Y:S01]  /*5cf0*/  IMAD R84, R21.reuse, 0x58, RZ ;  /* 0x0000005815547824 */ /* 0x040fe200078e02ff */
[CC--:B------:R-:W-:Y:S01]  /*5d00*/  LEA R24, P4, R21.reuse, R158.reuse, 0x6 ;  /* 0x0000009e15187211 */ /* 0x0c0fe200078830ff */
[C---:B------:R-:W-:Y:S01]  /*5d10*/  IMAD R87, R21.reuse, 0x2d, RZ ;  /* 0x0000002d15577824 */ /* 0x040fe200078e02ff */
[----:B------:R-:W-:Y:S01]  /*5d20*/  BAR.SYNC.DEFER_BLOCKING 0x0 ;  /* 0x0000000000007b1d */ /* 0x000fe20000010000 */
[----:B------:R-:W-:Y:S01]  /*5d30*/  IMAD R86, R21, 0x5a, RZ ;  /* 0x0000005a15567824 */ /* 0x000fe200078e02ff */
[-C--:B------:R-:W-:Y:S01]  /*5d40*/  LEA.HI.X.SX32 R25, R25, R159.reuse, 0x1, P4 ;  /* 0x0000009f19197211 */ /* 0x080fe200020f0eff */
[C---:B------:R-:W-:Y:S01]  /*5d50*/  IMAD R88, R21.reuse, 0x5c, RZ ;  /* 0x0000005c15587824 */ /* 0x040fe200078e02ff */
[-C--:B------:R-:W-:Y:S01]  /*5d60*/  IADD3 R34, P4, R34, R158.reuse, RZ ;  /* 0x0000009e22227210 */ /* 0x080fe20007f9e0ff */
[C---:B------:R-:W-:Y:S01]  /*5d70*/  IMAD R91, R21.reuse, 0x2f, RZ ;  /* 0x0000002f155b7824 */ /* 0x040fe200078e02ff */
[----:B------:R-:W-:Y:S01]  /*5d80*/  FSEL R4, R4, -INF , P1 ;  /* 0xff80000004047808 */ /* 0x000fe20000800000 */
[----:B------:R-:W-:Y:S01]  /*5d90*/  IMAD R90, R21, 0x5e, RZ ;  /* 0x0000005e155a7824 */ /* 0x000fe200078e02ff */
[----:B------:R-:W-:Y:S01]  /*5da0*/  LEA.HI.X.SX32 R35, R35, R159, 0x1, P4 ;  /* 0x0000009f23237211 */ /* 0x000fe200020f0eff */
[C---:B------:R-:W-:Y:S01]  /*5db0*/  IMAD R92, R21.reuse, 0x60, RZ ;  /* 0x00000060155c7824 */ /* 0x040fe200078e02ff */
[----:B------:R-:W-:Y:S01]  /*5dc0*/  IADD3 R40, P4, R40, R158, RZ ;  /* 0x0000009e28287210 */ /* 0x000fe20007f9e0ff */
[----:B------:R-:W-:-:S02]  /*5dd0*/  IMAD R95, R21, 0x31, RZ ;  /* 0x00000031155f7824 */ /* 0x000fc400078e02ff */
[----:B------:R-:W-:Y:S01]  /*5de0*/  IMAD R94, R21, 0x62, RZ ;  /* 0x00000062155e7824 */ /* 0x000fe200078e02ff */
[-C--:B------:R-:W-:Y:S01]  /*5df0*/  LEA.HI.X.SX32 R41, R41, R159.reuse, 0x1, P4 ;  /* 0x0000009f29297211 */ /* 0x080fe200020f0eff */
[C---:B------:R-:W-:Y:S01]  /*5e00*/  IMAD R96, R21.reuse, 0x64, RZ ;  /* 0x0000006415607824 */ /* 0x040fe200078e02ff */
[-C--:B------:R-:W-:Y:S01]  /*5e10*/  IADD3 R46, P4, R46, R158.reuse, RZ ;  /* 0x0000009e2e2e7210 */ /* 0x080fe20007f9e0ff */
[C---:B------:R-:W-:Y:S02]  /*5e20*/  IMAD R99, R21.reuse, 0x33, RZ ;  /* 0x0000003315637824 */ /* 0x040fe400078e02ff */
[----:B------:R-:W-:Y:S01]  /*5e30*/  IMAD R98, R21, 0x66, RZ ;  /* 0x0000006615627824 */ /* 0x000fe200078e02ff */
[-C--:B------:R-:W-:Y:S01]  /*5e40*/  LEA.HI.X.SX32 R47, R47, R159.reuse, 0x1, P4 ;  /* 0x0000009f2f2f7211 */ /* 0x080fe200020f0eff */
[C---:B------:R-:W-:Y:S01]  /*5e50*/  IMAD R104, R21.reuse, 0x68, RZ ;  /* 0x0000006815687824 */ /* 0x040fe200078e02ff */
[-C--:B------:R-:W-:Y:S01]  /*5e60*/  IADD3 R84, P4, R84, R158.reuse, RZ ;  /* 0x0000009e54547210 */ /* 0x080fe20007f9e0ff */
[C---:B------:R-:W-:Y:S01]  /*5e70*/  IMAD R107, R21.reuse, 0x35, RZ ;  /* 0x00000035156b7824 */ /* 0x040fe200078e02ff */
[----:B0-----:R0:W-:Y:S01]  /*5e80*/  STG.E.U16 [R158.64], R60 ;  /* 0x0000003c9e007986 */ /* 0x0011e2000c101506 */
        /* <DEDUP_REMOVED lines=27> */
[----:B------:R-:W-:Y:S01]  /*6040*/  FFMA R4, R4, 0.69314718246459960938, R103 ;  /* 0x3f31721804047823 */ /* 0x000fe20000000067 */
[-C--:B------:R-:W-:Y:S02]  /*6050*/  LEA.HI.X.SX32 R23, R26, R159.reuse, 0x1, P5 ;  /* 0x0000009f1a177211 */ /* 0x080fe400028f0eff */
[-C--:B------:R-:W-:Y:S02]  /*6060*/  IADD3 R26, P6, R125, R158.reuse, RZ ;  /* 0x0000009e7d1a7210 */ /* 0x080fe40007fde0ff */
[-C--:B------:R-:W-:Y:S02]  /*6070*/  IADD3 R28, P5, R131, R158.reuse, RZ ;  /* 0x0000009e831c7210 */ /* 0x080fe40007fbe0ff */
[----:B------:R-:W-:Y:S02]  /*6080*/  LEA.HI.X.SX32 R27, R27, R159, 0x1, P6 ;  /* 0x0000009f1b1b7211 */ /* 0x000fe400030f0eff */
[----:B------:R-:W-:-:S02]  /*6090*/  IADD3 R30, P6, R30, R158, RZ ;  /* 0x0000009e1e1e7210 */ /* 0x000fc40007fde0ff */
[-C--:B------:R-:W-:Y:S02]  /*60a0*/  LEA.HI.X.SX32 R29, R29, R159.reuse, 0x1, P5 ;  /* 0x0000009f1d1d7211 */ /* 0x080fe400028f0eff */
[-C--:B------:R-:W-:Y:S02]  /*60b0*/  LEA.HI.X.SX32 R31, R31, R159.reuse, 0x1, P6 ;  /* 0x0000009f1f1f7211 */ /* 0x080fe400030f0eff */
[-C--:B------:R-:W-:Y:S02]  /*60c0*/  IADD3 R32, P5, R32, R158.reuse, RZ ;  /* 0x0000009e20207210 */ /* 0x080fe40007fbe0ff */
[----:B------:R-:W-:Y:S02]  /*60d0*/  IADD3 R36, P6, R36, R158, RZ ;  /* 0x0000009e24247210 */ /* 0x000fe40007fde0ff */
[-C--:B------:R-:W-:Y:S02]  /*60e0*/  LEA.HI.X.SX32 R33, R33, R159.reuse, 0x1, P5 ;  /* 0x0000009f21217211 */ /* 0x080fe400028f0eff */
[----:B------:R-:W-:-:S02]  /*60f0*/  LEA.HI.X.SX32 R37, R37, R159, 0x1, P6 ;  /* 0x0000009f25257211 */ /* 0x000fc400030f0eff */
[-C--:B------:R-:W-:Y:S02]  /*6100*/  IADD3 R38, P5, R38, R158.reuse, RZ ;  /* 0x0000009e26267210 */ /* 0x080fe40007fbe0ff */
[-C--:B------:R-:W-:Y:S02]  /*6110*/  IADD3 R42, P6, R42, R158.reuse, RZ ;  /* 0x0000009e2a2a7210 */ /* 0x080fe40007fde0ff */
[-C--:B------:R-:W-:Y:S02]  /*6120*/  LEA.HI.X.SX32 R39, R39, R159.reuse, 0x1, P5 ;  /* 0x0000009f27277211 */ /* 0x080fe400028f0eff */
[----:B------:R-:W-:Y:S02]  /*6130*/  LEA.HI.X.SX32 R43, R43, R159, 0x1, P6 ;  /* 0x0000009f2b2b7211 */ /* 0x000fe400030f0eff */
[-C--:B------:R-:W-:Y:S02]  /*6140*/  IADD3 R44, P5, R44, R158.reuse, RZ ;  /* 0x0000009e2c2c7210 */ /* 0x080fe40007fbe0ff */
        /* <DEDUP_REMOVED lines=27> */
[----:B------:R-:W-:Y:S02]  /*6300*/  LEA.HI.X.SX32 R125, R125, R159, 0x1, P6 ;  /* 0x0000009f7d7d7211 */ /* 0x000fe400030f0eff */
[-C--:B------:R-:W-:Y:S02]  /*6310*/  IADD3 R126, P5, R165, R158.reuse, RZ ;  /* 0x0000009ea57e7210 */ /* 0x080fe40007fbe0ff */
[-C--:B------:R-:W-:Y:S02]  /*6320*/  IADD3 R128, P4, R163, R158.reuse, RZ ;  /* 0x0000009ea3807210 */ /* 0x080fe40007f9e0ff */
[----:B------:R-:W-:-:S02]  /*6330*/  IADD3 R130, P6, R161, R158, RZ ;  /* 0x0000009ea1827210 */ /* 0x000fc40007fde0ff */
[-C--:B------:R-:W-:Y:S02]  /*6340*/  LEA.HI.X.SX32 R127, R127, R159.reuse, 0x1, P5 ;  /* 0x0000009f7f7f7211 */ /* 0x080fe400028f0eff */
[-C--:B------:R-:W-:Y:S02]  /*6350*/  LEA.HI.X.SX32 R129, R129, R159.reuse, 0x1, P4 ;  /* 0x0000009f81817211 */ /* 0x080fe400020f0eff */
[----:B------:R-:W-:Y:S02]  /*6360*/  LEA.HI.X.SX32 R131, R131, R159, 0x1, P6 ;  /* 0x0000009f83837211 */ /* 0x000fe400030f0eff */
[----:B0-----:R-:W-:Y:S02]  /*6370*/  PRMT R159, R60, 0x7632, R159 ;  /* 0x000076323c9f7816 */ /* 0x001fe4000000009f */
[----:B--2---:R-:W-:Y:S02]  /*6380*/  PRMT R60, R52, 0x7632, R60 ;  /* 0x00007632343c7816 */ /* 0x004fe4000000003c */
[C---:B------:R-:W-:Y:S01]  /*6390*/  SHF.L.U32 R161, R0.reuse, 0x3, RZ ;  /* 0x0000000300a17819 */ /* 0x040fe200000006ff */
[----:B------:R-:W-:Y:S03]  /*63a0*/  STG.E.U16 [R156.64], R159 ;  /* 0x0000009f9c007986 */ /* 0x000fe6000c101506 */
[----:B------:R-:W-:Y:S01]  /*63b0*/  LOP3.LUT R162, R161, 0x38, RZ, 0xc0, !PT ;  /* 0x00000038a1a27812 */ /* 0x000fe200078ec0ff */
[----:B------:R0:W-:Y:S01]  /*63c0*/  STG.E.U16 [R68.64], R56 ;  /* 0x0000003844007986 */ /* 0x0001e2000c101506 */
[----:B------:R-:W-:-:S02]  /*63d0*/  LOP3.LUT R161, R0, 0x70, RZ, 0xc0, !PT ;  /* 0x0000007000a17812 */ /* 0x000fc400078ec0ff */
[----:B------:R-:W-:Y:S02]  /*63e0*/  SHF.R.U32.HI R0, RZ, 0x1, R0 ;  /* 0x00000001ff007819 */ /* 0x000fe40000011600 */
[----:B------:R-:W-:Y:S02]  /*63f0*/  LEA R161, R161, R162, 0x2 ;  /* 0x000000a2a1a17211 */ /* 0x000fe400078e10ff */
[----:B------:R-:W-:-:S04]  /*6400*/  LOP3.LUT R0, R0, 0x4, RZ, 0xc0, !PT ;  /* 0x0000000400007812 */ /* 0x000fc800078ec0ff */
[----:B------:R-:W-:Y:S02]  /*6410*/  IADD3 R0, R0, R161, RZ ;  /* 0x000000a100007210 */ /* 0x000fe40007ffe0ff */
[----:B0-----:R-:W-:Y:S02]  /*6420*/  PRMT R69, R56, 0x7632, R69 ;  /* 0x0000763238457816 */ /* 0x001fe40000000045 */
[----:B---3--:R-:W-:-:S03]  /*6430*/  PRMT R56, R64, 0x7632, R56 ;  /* 0x0000763240387816 */ /* 0x008fc60000000038 */
[----:B------:R-:W-:Y:S04]  /*6440*/  STG.E.U16 [R70.64], R69 ;  /* 0x0000004546007986 */ /* 0x000fe8000c101506 */
[----:B------:R0:W-:Y:S04]  /*6450*/  STG.E.U16 [R72.64], R52 ;  /* 0x0000003448007986 */ /* 0x0001e8000c101506 */
[----:B------:R1:W-:Y:S04]  /*6460*/  STG.E.U16 [R74.64], R60 ;  /* 0x0000003c4a007986 */ /* 0x0003e8000c101506 */
[----:B------:R2:W-:Y:S01]  /*6470*/  STG.E.U16 [R76.64], R64 ;  /* 0x000000404c007986 */ /* 0x0005e2000c101506 */
[----:B0-----:R-:W-:-:S03]  /*6480*/  PRMT R52, R61, 0x7632, R52 ;  /* 0x000076323d347816 */ /* 0x001fc60000000034 */
[----:B------:R0:W-:Y:S01]  /*6490*/  STG.E.U16 [R78.64], R56 ;  /* 0x000000384e007986 */ /* 0x0001e2000c101506 */
[----:B------:R-:W-:Y:S02]  /*64a0*/  PRMT R72, R57, 0x7632, R72 ;  /* 0x0000763239487816 */ /* 0x000fe40000000048 */
[----:B-1----:R-:W-:Y:S01]  /*64b0*/  PRMT R60, R65, 0x7632, R60 ;  /* 0x00007632413c7816 */ /* 0x002fe2000000003c */
[----:B------:R-:W-:Y:S01]  /*64c0*/  STG.E.U16 [R80.64], R61 ;  /* 0x0000003d50007986 */ /* 0x000fe2000c101506 */
[----:B--2---:R-:W-:-:S03]  /*64d0*/  PRMT R77, R53, 0x7632, R77 ;  /* 0x00007632354d7816 */ /* 0x004fc6000000004d */
[----:B------:R1:W-:Y:S04]  /*64e0*/  STG.E.U16 [R82.64], R52 ;  /* 0x0000003452007986 */ /* 0x0003e8000c101506 */
[----:B------:R2:W-:Y:S01]  /*64f0*/  STG.E.U16 [R142.64], R57 ;  /* 0x000000398e007986 */ /* 0x0005e2000c101506 */
[----:B0-----:R-:W-:-:S03]  /*6500*/  PRMT R56, R62, 0x7632, R56 ;  /* 0x000076323e387816 */ /* 0x001fc60000000038 */
[----:B------:R-:W-:Y:S04]  /*6510*/  LDS.128 R68, [R160] ;  /* 0x00000000a0447984 */ /* 0x000fe80000000c00 */
[----:B------:R-:W-:Y:S01]  /*6520*/  STG.E.U16 [R144.64], R72 ;  /* 0x0000004890007986 */ /* 0x000fe2000c101506 */
[----:B-1----:R-:W-:-:S03]  /*6530*/  PRMT R52, R58, 0x7632, R52 ;  /* 0x000076323a347816 */ /* 0x002fc60000000034 */
[----:B------:R0:W-:Y:S01]  /*6540*/  STG.E.U16 [R146.64], R53 ;  /* 0x0000003592007986 */ /* 0x0001e2000c101506 */
[----:B--2---:R-:W-:-:S03]  /*6550*/  PRMT R57, R66, 0x7632, R57 ;  /* 0x0000763242397816 */ /* 0x004fc60000000039 */
[----:B------:R-:W1:Y:S04]  /*6560*/  LDS.128 R72, [R120] ;  /* 0x0000000078487984 */ /* 0x000e680000000c00 */
[----:B------:R-:W-:Y:S04]  /*6570*/  STG.E.U16 [R148.64], R77 ;  /* 0x0000004d94007986 */ /* 0x000fe8000c101506 */
[----:B------:R-:W-:Y:S01]  /*6580*/  LDS.128 R76, [R119] ;  /* 0x00000000774c7984 */ /* 0x000fe20000000c00 */
[----:B0-----:R-:W-:-:S03]  /*6590*/  PRMT R53, R54, 0x7632, R53 ;  /* 0x0000763236357816 */ /* 0x001fc60000000035 */
[----:B------:R0:W2:Y:S04]  /*65a0*/  LDS.128 R80, [R7] ;  /* 0x0000000007507984 */ /* 0x0000a80000000c00 */
[----:B------:R-:W-:Y:S04]  /*65b0*/  STG.E.U16 [R150.64], R65 ;  /* 0x0000004196007986 */ /* 0x000fe8000c101506 */
[----:B------:R-:W-:Y:S01]  /*65c0*/  STG.E.U16 [R152.64], R60 ;  /* 0x0000003c98007986 */ /* 0x000fe2000c101506 */
[----:B0-----:R-:W-:-:S03]  /*65d0*/  PRMT R7, R67, 0x7632, R7 ;  /* 0x0000763243077816 */ /* 0x001fc60000000007 */
[----:B------:R-:W-:Y:S04]  /*65e0*/  STG.E.U16 [R154.64], R62 ;  /* 0x0000003e9a007986 */ /* 0x000fe8000c101506 */
[----:B------:R-:W-:Y:S04]  /*65f0*/  STG.E.U16 [R138.64], R56 ;  /* 0x000000388a007986 */ /* 0x000fe8000c101506 */
[----:B------:R-:W-:Y:S04]  /*6600*/  STG.E.U16 [R140.64], R58 ;  /* 0x0000003a8c007986 */ /* 0x000fe8000c101506 */
[----:B------:R-:W-:Y:S04]  /*6610*/  STG.E.U16 [R136.64], R52 ;  /* 0x0000003488007986 */ /* 0x000fe8000c101506 */
[----:B------:R-:W-:Y:S01]  /*6620*/  STG.E.U16 [R132.64], R54 ;  /* 0x0000003684007986 */ /* 0x000fe2000c101506 */
[----:B-1----:R-:W-:-:S03]  /*6630*/  PRMT R61, R75, 0x7632, R61 ;  /* 0x000076324b3d7816 */ /* 0x002fc6000000003d */
[----:B------:R0:W-:Y:S04]  /*6640*/  STG.E.U16 [R134.64], R53 ;  /* 0x0000003586007986 */ /* 0x0001e8000c101506 */
[----:B------:R1:W-:Y:S04]  /*6650*/  STG.E.U16 [R8.64], R66 ;  /* 0x0000004208007986 */ /* 0x0003e8000c101506 */
[----:B------:R3:W-:Y:S01]  /*6660*/  STG.E.U16 [R10.64], R57 ;  /* 0x000000390a007986 */ /* 0x0007e2000c101506 */
[----:B--2---:R-:W-:-:S03]  /*6670*/  PRMT R64, R83, 0x7632, R64 ;  /* 0x0000763253407816 */ /* 0x004fc60000000040 */
[----:B------:R2:W-:Y:S01]  /*6680*/  STG.E.U16 [R12.64], R63 ;  /* 0x0000003f0c007986 */ /* 0x0005e2000c101506 */
[----:B0-----:R-:W-:Y:S02]  /*6690*/  PRMT R53, R78, 0x7632, R53 ;  /* 0x000076324e357816 */ /* 0x001fe40000000035 */
[----:B-1----:R-:W-:Y:S02]  /*66a0*/  PRMT R9, R63, 0x7632, R9 ;  /* 0x000076323f097816 */ /* 0x002fe40000000009 */
[----:B------:R-:W-:Y:S02]  /*66b0*/  FSEL R8, R3, -INF , P3 ;  /* 0xff80000003087808 */ /* 0x000fe40001800000 */
[----:B---3--:R-:W-:Y:S01]  /*66c0*/  PRMT R11, R59, 0x7632, R11 ;  /* 0x000076323b0b7816 */ /* 0x008fe2000000000b */
[----:B------:R0:W-:Y:S01]  /*66d0*/  STG.E.U16 [R14.64], R9 ;  /* 0x000000090e007986 */ /* 0x0001e2000c101506 */
[----:B------:R-:W-:Y:S01]  /*66e0*/  PRMT R57, R71, 0x7632, R57 ;  /* 0x0000763247397816 */ /* 0x000fe20000000039 */
[----:B------:R-:W-:Y:S01]  /*66f0*/  FFMA R8, R8, 0.69314718246459960938, R101 ;  /* 0x3f31721808087823 */ /* 0x000fe20000000065 */
[----:B--2---:R-:W-:Y:S01]  /*6700*/  PRMT R13, R55, 0x7632, R13 ;  /* 0x00007632370d7816 */ /* 0x004fe2000000000d */
[----:B------:R1:W-:Y:S01]  /*6710*/  STG.E.U16 [R16.64], R59 ;  /* 0x0000003b10007986 */ /* 0x0003e2000c101506 */
[----:B------:R-:W-:-:S02]  /*6720*/  PRMT R63, R79, 0x7632, R63 ;  /* 0x000076324f3f7816 */ /* 0x000fc4000000003f */
[----:B------:R-:W-:Y:S01]  /*6730*/  FSEL R3, R6, -INF , P0 ;  /* 0xff80000006037808 */ /* 0x000fe20000000000 */
[----:B------:R2:W-:Y:S01]  /*6740*/  STG.E.U16 [R18.64], R11 ;  /* 0x0000000b12007986 */ /* 0x0005e2000c101506 */
[C---:B------:R-:W-:Y:S01]  /*6750*/  SHF.L.U32 R10, R121.reuse, 0x2, RZ ;  /* 0x00000002790a7819 */ /* 0x040fe200000006ff */
[----:B------:R-:W-:Y:S02]  /*6760*/  IMAD.HI R121, R121, 0x4, RZ ;  /* 0x0000000479797827 */ /* 0x000fe400078e02ff */
[----:B------:R3:W-:Y:S01]  /*6770*/  STG.E.U16 [R20.64], R55 ;  /* 0x0000003714007986 */ /* 0x0007e2000c101506 */
[----:B0-----:R-:W-:Y:S01]  /*6780*/  PRMT R15, R68, 0x7632, R15 ;  /* 0x00007632440f7816 */ /* 0x001fe2000000000f */
[----:B------:R-:W-:Y:S02]  /*6790*/  FFMA R9, R5, 0.69314718246459960938, R100 ;  /* 0x3f31721805097823 */ /* 0x000fe40000000064 */
[----:B------:R0:W-:Y:S01]  /*67a0*/  STG.E.U16 [R22.64], R13 ;  /* 0x0000000d16007986 */ /* 0x0001e2000c101506 */
[----:B-1----:R-:W-:Y:S01]  /*67b0*/  PRMT R17, R72, 0x7632, R17 ;  /* 0x0000763248117816 */ /* 0x002fe20000000011 */
[----:B------:R-:W-:Y:S01]  /*67c0*/  FFMA R5, R3, 0.69314718246459960938, R102 ;  /* 0x3f31721803057823 */ /* 0x000fe20000000066 */
[----:B------:R-:W-:Y:S01]  /*67d0*/  SHF.L.U32 R3, R2, 0x2, RZ ;  /* 0x0000000202037819 */ /* 0x000fe200000006ff */
[----:B------:R-:W-:Y:S01]  /*67e0*/  STG.E.U16 [R26.64], R67 ;  /* 0x000000431a007986 */ /* 0x000fe2000c101506 */
[----:B--2---:R-:W-:Y:S01]  /*67f0*/  PRMT R19, R76, 0x7632, R19 ;  /* 0x000076324c137816 */ /* 0x004fe20000000013 */
[----:B------:R-:W-:Y:S01]  /*6800*/  IMAD.HI R6, R2, 0x4, RZ ;  /* 0x0000000402067827 */ /* 0x000fe200078e02ff */
[----:B------:R-:W-:Y:S01]  /*6810*/  IADD3 R2, P0, P1, R10, c[0x0][0x180], R3 ;  /* 0x000060000a027a10 */ /* 0x000fe2000791e003 */
[----:B------:R-:W-:Y:S01]  /*6820*/  STG.E.U16 [R28.64], R7 ;  /* 0x000000071c007986 */ /* 0x000fe2000c101506 */
[----:B---3--:R-:W-:-:S02]  /*6830*/  PRMT R21, R80, 0x7632, R21 ;  /* 0x0000763250157816 */ /* 0x008fc40000000015 */
[----:B------:R-:W-:Y:S01]  /*6840*/  PRMT R55, R82, 0x7632, R55 ;  /* 0x0000763252377816 */ /* 0x000fe20000000037 */
[----:B------:R1:W-:Y:S01]  /*6850*/  STG.E.U16 [R24.64], R68 ;  /* 0x0000004418007986 */ /* 0x0003e2000c101506 */
[----:B0-----:R-:W-:Y:S02]  /*6860*/  PRMT R23, R69, 0x7632, R23 ;  /* 0x0000763245177816 */ /* 0x001fe40000000017 */
[----:B------:R-:W-:Y:S01]  /*6870*/  IADD3.X R3, R121, c[0x0][0x184], R6, P0, P1 ;  /* 0x0000610079037a10 */ /* 0x000fe200007e2406 */
[----:B------:R-:W-:Y:S04]  /*6880*/  STG.E.U16 [R30.64], R15 ;  /* 0x0000000f1e007986 */ /* 0x000fe8000c101506 */
[----:B------:R-:W-:Y:S04]  /*6890*/  STG.E.U16 [R32.64], R72 ;  /* 0x0000004820007986 */ /* 0x000fe8000c101506 */
[----:B------:R-:W-:Y:S01]  /*68a0*/  STG.E.U16 [R34.64], R17 ;  /* 0x0000001122007986 */ /* 0x000fe2000c101506 */
[----:B-1----:R-:W-:-:S03]  /*68b0*/  PRMT R25, R73, 0x7632, R25 ;  /* 0x0000763249197816 */ /* 0x002fc60000000019 */
[----:B------:R-:W-:Y:S04]  /*68c0*/  STG.E.U16 [R36.64], R76 ;  /* 0x0000004c24007986 */ /* 0x000fe8000c101506 */
[----:B------:R-:W-:Y:S04]  /*68d0*/  STG.E.U16 [R38.64], R19 ;  /* 0x0000001326007986 */ /* 0x000fe8000c101506 */
[----:B------:R-:W-:Y:S04]  /*68e0*/  STG.E.U16 [R40.64], R80 ;  /* 0x0000005028007986 */ /* 0x000fe8000c101506 */
[----:B------:R0:W-:Y:S04]  /*68f0*/  STG.E.U16 [R42.64], R21 ;  /* 0x000000152a007986 */ /* 0x0001e8000c101506 */
[----:B------:R1:W-:Y:S04]  /*6900*/  STG.E.U16 [R44.64], R69 ;  /* 0x000000452c007986 */ /* 0x0003e8000c101506 */
[----:B------:R2:W-:Y:S01]  /*6910*/  STG.E.U16 [R46.64], R23 ;  /* 0x000000172e007986 */ /* 0x0005e2000c101506 */
[----:B0-----:R-:W-:-:S03]  /*6920*/  PRMT R43, R77, 0x7632, R43 ;  /* 0x000076324d2b7816 */ /* 0x001fc6000000002b */
[----:B------:R0:W-:Y:S01]  /*6930*/  STG.E.U16 [R48.64], R73 ;  /* 0x0000004930007986 */ /* 0x0001e2000c101506 */
[----:B-1----:R-:W-:-:S03]  /*6940*/  PRMT R45, R81, 0x7632, R45 ;  /* 0x00007632512d7816 */ /* 0x002fc6000000002d */
[----:B------:R-:W-:Y:S01]  /*6950*/  STG.E.U16 [R50.64], R25 ;  /* 0x0000001932007986 */ /* 0x000fe2000c101506 */
[----:B--2---:R-:W-:-:S03]  /*6960*/  PRMT R47, R70, 0x7632, R47 ;  /* 0x00007632462f7816 */ /* 0x004fc6000000002f */
[----:B------:R-:W-:Y:S04]  /*6970*/  STG.E.U16 [R84.64], R77 ;  /* 0x0000004d54007986 */ /* 0x000fe8000c101506 */
[----:B------:R-:W-:Y:S01]  /*6980*/  STG.E.U16 [R86.64], R43 ;  /* 0x0000002b56007986 */ /* 0x000fe2000c101506 */
[----:B0-----:R-:W-:-:S03]  /*6990*/  PRMT R49, R74, 0x7632, R49 ;  /* 0x000076324a317816 */ /* 0x001fc60000000031 */
[----:B------:R-:W-:Y:S04]  /*69a0*/  STG.E.U16 [R88.64], R81 ;  /* 0x0000005158007986 */ /* 0x000fe8000c101506 */
        /* <DEDUP_REMOVED lines=17> */
[----:B------:R-:W-:Y:S06]  /*6ac0*/  BAR.SYNC.DEFER_BLOCKING 0x0 ;  /* 0x0000000000007b1d */ /* 0x000fec0000010000 */
[----:B------:R-:W-:Y:S04]  /*6ad0*/  STS.64 [R118], R8 ;  /* 0x0000000876007388 */ /* 0x000fe80000000a00 */
[----:B------:R-:W-:Y:S04]  /*6ae0*/  STS.64 [R118+0x100], R4 ;  /* 0x0001000476007388 */ /* 0x000fe80000000a00 */
[----:B------:R-:W-:Y:S06]  /*6af0*/  BAR.SYNC.DEFER_BLOCKING 0x0 ;  /* 0x0000000000007b1d */ /* 0x000fec0000010000 */
[----:B------:R-:W0:Y:S04]  /*6b00*/  LDS R7, [R0] ;  /* 0x0000000000077984 */ /* 0x000e280000000800 */
[----:B0-----:R-:W-:Y:S01]  /*6b10*/  STG.E [R2.64], R7 ;  /* 0x0000000702007986 */ /* 0x001fe2000c101906 */
[----:B------:R-:W-:Y:S05]  /*6b20*/  EXIT ;  /* 0x000000000000794d */ /* 0x000fea0003800000 */
.L_x_2:
[----:B------:R-:W-:-:S00]  /*6b30*/  BRA `(.L_x_2) ;  /* 0xfffffff000007947 */ /* 0x000fc0000383ffff */
[----:B------:R-:W-:-:S00]  /*6b40*/  NOP ;  /* 0x0000000000007918 */ /* 0x000fc00000000000 */
        /* <DEDUP_REMOVED lines=11> */
.L_x_3:


//--------------------- .nv.global.init           --------------------------
	.section	.nv.global.init,"aw",@progbits
.nv.global.init:
	.type		_$_str,@object
	.size		_$_str,(.L_0 - _$_str)
_$_str:
        /*0000*/ 	.byte	0x5f, 0x5f, 0x43, 0x55, 0x44, 0x41, 0x5f, 0x46, 0x54, 0x5a, 0x00
.L_0:


//--------------------- .nv.shared.attn_fwd       --------------------------
	.section	.nv.shared.attn_fwd,"aw",@nobits
	.sectionflags	@""
	.align	16
